	.target	sm_90a

	.elftype	@"ET_EXEC"


//--------------------- .note.nv.tkinfo           --------------------------
	.section	.note.nv.tkinfo,"",@"SHT_NOTE"
	.sectionflags	@"SHF_NOTE_NV_TKINFO"
	.tkinfo
        /*0018*/ 	.word	0x00000002
        /*0030*/ 	.string	""
        /*0030*/ 	.string	"ptxas"
        /*0030*/ 	.string	"Cuda compilation tools, release 13.0, V13.0.88"
        /*0030*/ 	.string	"Build cuda_13.0.r13.0/compiler.36424714_0"
        /*0030*/ 	.string	"-arch sm_90a -m 64 "



//--------------------- .note.nv.cuinfo           --------------------------
	.section	.note.nv.cuinfo,"",@"SHT_NOTE"
	.sectionflags	@"SHF_NOTE_NV_CUINFO"
        /*0018*/ 	.short	0x0002
        /*001a*/ 	.short	0x005a
        /*001c*/ 	.short	0x0082
	.zero		2


//--------------------- .nv.info                  --------------------------
	.section	.nv.info,"",@"SHT_CUDA_INFO"
	.align	4


	//----- nvinfo : EIATTR_REGCOUNT
	.align		4
        /*0000*/ 	.byte	0x04, 0x2f
        /*0002*/ 	.short	(.L_15 - .L_14)
	.align		4
.L_14:
        /*0004*/ 	.word	index@(_ZN7cutlass13device_kernelINS_4gemm6kernel13GemmUniversalIN4cute5tupleIJiiiiEEENS1_10collective13CollectiveMmaINS1_34MainloopSm90TmaGmmaWarpSpecializedILi4ENS5_IJNS4_1CILi2EEENSA_ILi1EEESC_EEENS1_35KernelTmaWarpSpecializedCooperativeEEENS5_IJNSA_ILi256EEENSA_ILi192EEENSA_ILi64EEEEEENS_6half_tENS5_IJlSC_lEEESK_SL_NS4_8TiledMMAINS4_8MMA_AtomIJNS4_4SM904GMMA26MMA_64x192x16_F32F16F16_SSILNSP_5MajorE0ELSR_0ELNSP_7ScaleInE1ELSS_1EEEEEENS4_6LayoutISD_NS5_IJSC_NSA_ILi0EEESW_EEEEENS5_IJNS4_10UnderscoreESZ_SZ_EEEEENS4_13SM90_TMA_LOADENS4_14ComposedLayoutINS4_7SwizzleILi3ELi4ELi3EEENS4_18smem_ptr_flag_bitsILi16EEENSV_INS5_IJNSA_ILi8EEESI_EEENS5_IJSI_SC_EEEEEEEvNS4_8identityENS4_23SM90_TMA_LOAD_MULTICASTES1C_vS1D_EENS_8epilogue10collective6detail29Sm90TmaWarpSpecializedAdapterINS1H_15DefaultEpilogueISK_SL_SL_NS1G_6thread17LinearCombinationISK_Li1EffLNS1L_9ScaleType4KindE0ELNS_15FloatRoundStyleE2ESK_EENS1_15EpilogueDefaultEEEEEvvEEEEvNT_6ParamsE)
        /*0008*/ 	.word	0x000000a8


	//----- nvinfo : EIATTR_FRAME_SIZE
	.align		4
.L_15:
        /*000c*/ 	.byte	0x04, 0x11
        /*000e*/ 	.short	(.L_17 - .L_16)
	.align		4
.L_16:
        /*0010*/ 	.word	index@(_ZN7cutlass13device_kernelINS_4gemm6kernel13GemmUniversalIN4cute5tupleIJiiiiEEENS1_10collective13CollectiveMmaINS1_34MainloopSm90TmaGmmaWarpSpecializedILi4ENS5_IJNS4_1CILi2EEENSA_ILi1EEESC_EEENS1_35KernelTmaWarpSpecializedCooperativeEEENS5_IJNSA_ILi256EEENSA_ILi192EEENSA_ILi64EEEEEENS_6half_tENS5_IJlSC_lEEESK_SL_NS4_8TiledMMAINS4_8MMA_AtomIJNS4_4SM904GMMA26MMA_64x192x16_F32F16F16_SSILNSP_5MajorE0ELSR_0ELNSP_7ScaleInE1ELSS_1EEEEEENS4_6LayoutISD_NS5_IJSC_NSA_ILi0EEESW_EEEEENS5_IJNS4_10UnderscoreESZ_SZ_EEEEENS4_13SM90_TMA_LOADENS4_14ComposedLayoutINS4_7SwizzleILi3ELi4ELi3EEENS4_18smem_ptr_flag_bitsILi16EEENSV_INS5_IJNSA_ILi8EEESI_EEENS5_IJSI_SC_EEEEEEEvNS4_8identityENS4_23SM90_TMA_LOAD_MULTICASTES1C_vS1D_EENS_8epilogue10collective6detail29Sm90TmaWarpSpecializedAdapterINS1H_15DefaultEpilogueISK_SL_SL_NS1G_6thread17LinearCombinationISK_Li1EffLNS1L_9ScaleType4KindE0ELNS_15FloatRoundStyleE2ESK_EENS1_15EpilogueDefaultEEEEEvvEEEEvNT_6ParamsE)
        /*0014*/ 	.word	0x00000000


	//----- nvinfo : EIATTR_MIN_STACK_SIZE
	.align		4
.L_17:
        /*0018*/ 	.byte	0x04, 0x12
        /*001a*/ 	.short	(.L_19 - .L_18)
	.align		4
.L_18:
        /*001c*/ 	.word	index@(_ZN7cutlass13device_kernelINS_4gemm6kernel13GemmUniversalIN4cute5tupleIJiiiiEEENS1_10collective13CollectiveMmaINS1_34MainloopSm90TmaGmmaWarpSpecializedILi4ENS5_IJNS4_1CILi2EEENSA_ILi1EEESC_EEENS1_35KernelTmaWarpSpecializedCooperativeEEENS5_IJNSA_ILi256EEENSA_ILi192EEENSA_ILi64EEEEEENS_6half_tENS5_IJlSC_lEEESK_SL_NS4_8TiledMMAINS4_8MMA_AtomIJNS4_4SM904GMMA26MMA_64x192x16_F32F16F16_SSILNSP_5MajorE0ELSR_0ELNSP_7ScaleInE1ELSS_1EEEEEENS4_6LayoutISD_NS5_IJSC_NSA_ILi0EEESW_EEEEENS5_IJNS4_10UnderscoreESZ_SZ_EEEEENS4_13SM90_TMA_LOADENS4_14ComposedLayoutINS4_7SwizzleILi3ELi4ELi3EEENS4_18smem_ptr_flag_bitsILi16EEENSV_INS5_IJNSA_ILi8EEESI_EEENS5_IJSI_SC_EEEEEEEvNS4_8identityENS4_23SM90_TMA_LOAD_MULTICASTES1C_vS1D_EENS_8epilogue10collective6detail29Sm90TmaWarpSpecializedAdapterINS1H_15DefaultEpilogueISK_SL_SL_NS1G_6thread17LinearCombinationISK_Li1EffLNS1L_9ScaleType4KindE0ELNS_15FloatRoundStyleE2ESK_EENS1_15EpilogueDefaultEEEEEvvEEEEvNT_6ParamsE)
        /*0020*/ 	.word	0x00000000
.L_19:


//--------------------- .nv.compat                --------------------------
	.section	.nv.compat,"",@"SHT_CUDA_COMPAT_INFO"
	.align	4
        /*0000*/ 	.byte	0x02, 0x09, 0x01, 0x00, 0x02, 0x02, 0x04, 0x00, 0x02, 0x05, 0x05, 0x00, 0x03, 0x07, 0x01, 0x01
        /*0010*/ 	.byte	0x02, 0x03, 0x01, 0x00, 0x02, 0x06, 0x01, 0x00, 0x04, 0x0b, 0x08, 0x00, 0x00, 0x00, 0x00, 0x00
        /*0020*/ 	.byte	0x00, 0x00, 0x00, 0x00


//--------------------- .nv.info._ZN7cutlass13device_kernelINS_4gemm6kernel13GemmUniversalIN4cute5tupleIJiiiiEEENS1_10collective13CollectiveMmaINS1_34MainloopSm90TmaGmmaWarpSpecializedILi4ENS5_IJNS4_1CILi2EEENSA_ILi1EEESC_EEENS1_35KernelTmaWarpSpecializedCooperativeEEENS5_IJNSA_ILi256EEENSA_ILi192EEENSA_ILi64EEEEEENS_6half_tENS5_IJlSC_lEEESK_SL_NS4_8TiledMMAINS4_8MMA_AtomIJNS4_4SM904GMMA26MMA_64x192x16_F32F16F16_SSILNSP_5MajorE0ELSR_0ELNSP_7ScaleInE1ELSS_1EEEEEENS4_6LayoutISD_NS5_IJSC_NSA_ILi0EEESW_EEEEENS5_IJNS4_10UnderscoreESZ_SZ_EEEEENS4_13SM90_TMA_LOADENS4_14ComposedLayoutINS4_7SwizzleILi3ELi4ELi3EEENS4_18smem_ptr_flag_bitsILi16EEENSV_INS5_IJNSA_ILi8EEESI_EEENS5_IJSI_SC_EEEEEEEvNS4_8identityENS4_23SM90_TMA_LOAD_MULTICASTES1C_vS1D_EENS_8epilogue10collective6detail29Sm90TmaWarpSpecializedAdapterINS1H_15DefaultEpilogueISK_SL_SL_NS1G_6thread17LinearCombinationISK_Li1EffLNS1L_9ScaleType4KindE0ELNS_15FloatRoundStyleE2ESK_EENS1_15EpilogueDefaultEEEEEvvEEEEvNT_6ParamsE --------------------------
	.section	.nv.info._ZN7cutlass13device_kernelINS_4gemm6kernel13GemmUniversalIN4cute5tupleIJiiiiEEENS1_10collective13CollectiveMmaINS1_34MainloopSm90TmaGmmaWarpSpecializedILi4ENS5_IJNS4_1CILi2EEENSA_ILi1EEESC_EEENS1_35KernelTmaWarpSpecializedCooperativeEEENS5_IJNSA_ILi256EEENSA_ILi192EEENSA_ILi64EEEEEENS_6half_tENS5_IJlSC_lEEESK_SL_NS4_8TiledMMAINS4_8MMA_AtomIJNS4_4SM904GMMA26MMA_64x192x16_F32F16F16_SSILNSP_5MajorE0ELSR_0ELNSP_7ScaleInE1ELSS_1EEEEEENS4_6LayoutISD_NS5_IJSC_NSA_ILi0EEESW_EEEEENS5_IJNS4_10UnderscoreESZ_SZ_EEEEENS4_13SM90_TMA_LOADENS4_14ComposedLayoutINS4_7SwizzleILi3ELi4ELi3EEENS4_18smem_ptr_flag_bitsILi16EEENSV_INS5_IJNSA_ILi8EEESI_EEENS5_IJSI_SC_EEEEEEEvNS4_8identityENS4_23SM90_TMA_LOAD_MULTICASTES1C_vS1D_EENS_8epilogue10collective6detail29Sm90TmaWarpSpecializedAdapterINS1H_15DefaultEpilogueISK_SL_SL_NS1G_6thread17LinearCombinationISK_Li1EffLNS1L_9ScaleType4KindE0ELNS_15FloatRoundStyleE2ESK_EENS1_15EpilogueDefaultEEEEEvvEEEEvNT_6ParamsE,"",@"SHT_CUDA_INFO"
	.sectionflags	@""
	.align	4


	//----- nvinfo : EIATTR_CUDA_API_VERSION
	.align		4
        /*0000*/ 	.byte	0x04, 0x37
        /*0002*/ 	.short	(.L_21 - .L_20)
.L_20:
        /*0004*/ 	.word	0x00000082


	//----- nvinfo : EIATTR_KPARAM_INFO
	.align		4
.L_21:
        /*0008*/ 	.byte	0x04, 0x17
        /*000a*/ 	.short	(.L_23 - .L_22)
.L_22:
        /*000c*/ 	.word	0x00000000
        /*0010*/ 	.short	0x0000
        /*0012*/ 	.short	0x0070
        /*0014*/ 	.byte	0x00, 0xf0, 0x01, 0x10


	//----- nvinfo : EIATTR_SPARSE_MMA_MASK
	.align		4
.L_23:
        /*0018*/ 	.byte	0x03, 0x50
        /*001a*/ 	.short	0x0000


	//----- nvinfo : EIATTR_MAXREG_COUNT
	.align		4
        /*001c*/ 	.byte	0x03, 0x1b
        /*001e*/ 	.short	0x00a8


	//----- nvinfo : EIATTR_NUM_BARRIERS
	.align		4
        /*0020*/ 	.byte	0x02, 0x4c
        /*0022*/ 	.byte	0x01
	.zero		1


	//----- nvinfo : EIATTR_EXTERNS
	.align		4
        /*0024*/ 	.byte	0x04, 0x0f
        /*0026*/ 	.short	(.L_25 - .L_24)


	//   ....[0]....
	.align		4
.L_24:
        /*0028*/ 	.word	index@(__assertfail)


	//----- nvinfo : EIATTR_MERCURY_ISA_VERSION
	.align		4
.L_25:
        /*002c*/ 	.byte	0x03, 0x5f
        /*002e*/ 	.short	0x0101


	//----- nvinfo : EIATTR_INT_WARP_WIDE_INSTR_OFFSETS
	.align		4
        /*0030*/ 	.byte	0x04, 0x31
        /*0032*/ 	.short	(.L_27 - .L_26)


	//   ....[0]....
.L_26:
        /*0034*/ 	.word	0x00000550


	//   ....[1]....
        /*0038*/ 	.word	0x00000570


	//   ....[2]....
        /*003c*/ 	.word	0x00000700


	//   ....[3]....
        /*0040*/ 	.word	0x00002120


	//----- nvinfo : EIATTR_COOP_GROUP_MASK_REGIDS
	.align		4
.L_27:
        /*0044*/ 	.byte	0x04, 0x29
        /*0046*/ 	.short	(.L_29 - .L_28)


	//   ....[0]....
.L_28:
        /*0048*/ 	.word	0xffffffff


	//   ....[1]....
        /*004c*/ 	.word	0xffffffff


	//   ....[2]....
        /*0050*/ 	.word	0xffffffff


	//   ....[3]....
        /*0054*/ 	.word	0xffffffff


	//   ....[4]....
        /*0058*/ 	.word	0xffffffff


	//   ....[5]....
        /*005c*/ 	.word	0xffffffff


	//----- nvinfo : EIATTR_COOP_GROUP_INSTR_OFFSETS
	.align		4
.L_29:
        /*0060*/ 	.byte	0x04, 0x28
        /*0062*/ 	.short	(.L_31 - .L_30)


	//   ....[0]....
.L_30:
        /*0064*/ 	.word	0x00000060


	//   ....[1]....
        /*0068*/ 	.word	0x00000070


	//   ....[2]....
        /*006c*/ 	.word	0x00000190


	//   ....[3]....
        /*0070*/ 	.word	0x000003c0


	//   ....[4]....
        /*0074*/ 	.word	0x00000830


	//   ....[5]....
        /*0078*/ 	.word	0x000013b0


	//----- nvinfo : EIATTR_REG_RECONFIG
	.align		4
.L_31:
        /*007c*/ 	.byte	0x01, 0x54
	.zero		2


	//----- nvinfo : EIATTR_SYSCALL_OFFSETS
	.align		4
        /*0080*/ 	.byte	0x04, 0x46
        /*0082*/ 	.short	(.L_33 - .L_32)


	//   ....[0]....
.L_32:
        /*0084*/ 	.word	0x00001570


	//----- nvinfo : EIATTR_MBARRIER_INSTR_OFFSETS
	.align		4
.L_33:
        /*0088*/ 	.byte	0x04, 0x39
        /*008a*/ 	.short	(.L_35 - .L_34)


	//   ....[0]....
.L_34:
        /*008c*/ 	.word	0x00000310
        /*0090*/ 	.word	0x000000ff
        /*0094*/ 	.word	0x00000000
        /*0098*/ 	.short	0x0100
        /*009a*/ 	.byte	0x08
	.zero		1


	//   ....[1]....
        /*009c*/ 	.word	0x00000320
        /*00a0*/ 	.word	0x000000ff
        /*00a4*/ 	.word	0x00000020
        /*00a8*/ 	.short	0x0100
        /*00aa*/ 	.byte	0x08
	.zero		1


	//   ....[2]....
        /*00ac*/ 	.word	0x00000330
        /*00b0*/ 	.word	0x000000ff
        /*00b4*/ 	.word	0x00000008
        /*00b8*/ 	.short	0x0100
        /*00ba*/ 	.byte	0x08
	.zero		1


	//   ....[3]....
        /*00bc*/ 	.word	0x00000340
        /*00c0*/ 	.word	0x000000ff
        /*00c4*/ 	.word	0x00000028
        /*00c8*/ 	.short	0x0100
        /*00ca*/ 	.byte	0x08
	.zero		1


	//   ....[4]....
        /*00cc*/ 	.word	0x00000350
        /*00d0*/ 	.word	0x000000ff
        /*00d4*/ 	.word	0x00000010
        /*00d8*/ 	.short	0x0100
        /*00da*/ 	.byte	0x08
	.zero		1


	//   ....[5]....
        /*00dc*/ 	.word	0x00000360
        /*00e0*/ 	.word	0x000000ff
        /*00e4*/ 	.word	0x00000030
        /*00e8*/ 	.short	0x0100
        /*00ea*/ 	.byte	0x08
	.zero		1


	//   ....[6]....
        /*00ec*/ 	.word	0x00000370
        /*00f0*/ 	.word	0x000000ff
        /*00f4*/ 	.word	0x00000018
        /*00f8*/ 	.short	0x0100
        /*00fa*/ 	.byte	0x08
	.zero		1


	//   ....[7]....
        /*00fc*/ 	.word	0x00000380
        /*0100*/ 	.word	0x000000ff
        /*0104*/ 	.word	0x00000038
        /*0108*/ 	.short	0x0100
        /*010a*/ 	.byte	0x08
	.zero		1


	//   ....[8]....
        /*010c*/ 	.word	0x00000740
        /*0110*/ 	.word	0x000000ff
        /*0114*/ 	.word	0x00000050
        /*0118*/ 	.short	0x0100
        /*011a*/ 	.byte	0x06
	.zero		1


	//   ....[9]....
        /*011c*/ 	.word	0x000007a0
        /*0120*/ 	.word	0x000000ff
        /*0124*/ 	.word	0x00000058
        /*0128*/ 	.short	0x0100
        /*012a*/ 	.byte	0x06
	.zero		1


	//   ....[10]....
        /*012c*/ 	.word	0x00001650
        /*0130*/ 	.word	0x00000003
        /*0134*/ 	.word	0x00000000
        /*0138*/ 	.short	0x010a
        /*013a*/ 	.byte	0x3f
	.zero		1


	//   ....[11]....
        /*013c*/ 	.word	0x00001690
        /*0140*/ 	.word	0x00000003
        /*0144*/ 	.word	0x00000000
        /*0148*/ 	.short	0x010a
        /*014a*/ 	.byte	0x3f
	.zero		1


	//   ....[12]....
        /*014c*/ 	.word	0x00001bb0
        /*0150*/ 	.word	0x00000003
        /*0154*/ 	.word	0x00000000
        /*0158*/ 	.short	0x010a
        /*015a*/ 	.byte	0x3f
	.zero		1


	//   ....[13]....
        /*015c*/ 	.word	0x00001bf0
        /*0160*/ 	.word	0x00000003
        /*0164*/ 	.word	0x00000000
        /*0168*/ 	.short	0x010a
        /*016a*/ 	.byte	0x3f
	.zero		1


	//   ....[14]....
        /*016c*/ 	.word	0x00001fb0
        /*0170*/ 	.word	0x00000000
        /*0174*/ 	.word	0x00000000
        /*0178*/ 	.short	0x0101
        /*017a*/ 	.byte	0x3f
	.zero		1


	//   ....[15]....
        /*017c*/ 	.word	0x000021b0
        /*0180*/ 	.word	0x00000000
        /*0184*/ 	.word	0x00000000
        /*0188*/ 	.short	0x0101
        /*018a*/ 	.byte	0x3f
	.zero		1


	//   ....[16]....
        /*018c*/ 	.word	0x0000f330
        /*0190*/ 	.word	0x0000000e
        /*0194*/ 	.word	0x00000020
        /*0198*/ 	.short	0x010a
        /*019a*/ 	.byte	0x3f
	.zero		1


	//   ....[17]....
        /*019c*/ 	.word	0x0000f720
        /*01a0*/ 	.word	0x00000004
        /*01a4*/ 	.word	0x00000058
        /*01a8*/ 	.short	0x0101
        /*01aa*/ 	.byte	0x3f
	.zero		1


	//   ....[18]....
        /*01ac*/ 	.word	0x0000fe80
        /*01b0*/ 	.word	0x00000005
        /*01b4*/ 	.word	0x00000000
        /*01b8*/ 	.short	0x010a
        /*01ba*/ 	.byte	0x3f
	.zero		1


	//   ....[19]....
        /*01bc*/ 	.word	0x0000ff00
        /*01c0*/ 	.word	0x00000007
        /*01c4*/ 	.word	0x00000000
        /*01c8*/ 	.short	0x010a
        /*01ca*/ 	.byte	0x3f
	.zero		1


	//   ....[20]....
        /*01cc*/ 	.word	0x0000ff90
        /*01d0*/ 	.word	0x00000006
        /*01d4*/ 	.word	0x00000000
        /*01d8*/ 	.short	0x010a
        /*01da*/ 	.byte	0x3f
	.zero		1


	//   ....[21]....
        /*01dc*/ 	.word	0x00010020
        /*01e0*/ 	.word	0x00000003
        /*01e4*/ 	.word	0x00000000
        /*01e8*/ 	.short	0x010a
        /*01ea*/ 	.byte	0x3f
	.zero		1


	//   ....[22]....
        /*01ec*/ 	.word	0x00010080
        /*01f0*/ 	.word	0x00000003
        /*01f4*/ 	.word	0x00000000
        /*01f8*/ 	.short	0x010a
        /*01fa*/ 	.byte	0x3f
	.zero		1


	//   ....[23]....
        /*01fc*/ 	.word	0x000100d0
        /*0200*/ 	.word	0x00000003
        /*0204*/ 	.word	0x00000000
        /*0208*/ 	.short	0x010a
        /*020a*/ 	.byte	0x3f
	.zero		1


	//   ....[24]....
        /*020c*/ 	.word	0x000101a0
        /*0210*/ 	.word	0x0000000e
        /*0214*/ 	.word	0x00000020
        /*0218*/ 	.short	0x010a
        /*021a*/ 	.byte	0x3f
	.zero		1


	//   ....[25]....
        /*021c*/ 	.word	0x00010270
        /*0220*/ 	.word	0x00000005
        /*0224*/ 	.word	0x00000000
        /*0228*/ 	.short	0x010a
        /*022a*/ 	.byte	0x3f
	.zero		1


	//   ....[26]....
        /*022c*/ 	.word	0x000102c0
        /*0230*/ 	.word	0x00000007
        /*0234*/ 	.word	0x00000000
        /*0238*/ 	.short	0x010a
        /*023a*/ 	.byte	0x3f
	.zero		1


	//   ....[27]....
        /*023c*/ 	.word	0x00010310
        /*0240*/ 	.word	0x00000006
        /*0244*/ 	.word	0x00000000
        /*0248*/ 	.short	0x010a
        /*024a*/ 	.byte	0x3f
	.zero		1


	//----- nvinfo : EIATTR_NUM_MBARRIERS
	.align		4
.L_35:
        /*024c*/ 	.byte	0x03, 0x38
        /*024e*/ 	.short	0x000a


	//----- nvinfo : EIATTR_EXIT_INSTR_OFFSETS
	.align		4
        /*0250*/ 	.byte	0x04, 0x1c
        /*0252*/ 	.short	(.L_37 - .L_36)


	//   ....[0]....
.L_36:
        /*0254*/ 	.word	0x00000a60


	//   ....[1]....
        /*0258*/ 	.word	0x000012f0


	//   ....[2]....
        /*025c*/ 	.word	0x0000e9c0


	//   ....[3]....
        /*0260*/ 	.word	0x0000efc0


	//   ....[4]....
        /*0264*/ 	.word	0x00010070


	//----- nvinfo : EIATTR_MAX_THREADS
	.align		4
.L_37:
        /*0268*/ 	.byte	0x04, 0x05
        /*026a*/ 	.short	(.L_39 - .L_38)
.L_38:
        /*026c*/ 	.word	0x00000180
        /*0270*/ 	.word	0x00000001
        /*0274*/ 	.word	0x00000001


	//----- nvinfo : EIATTR_CRS_STACK_SIZE
	.align		4
.L_39:
        /*0278*/ 	.byte	0x04, 0x1e
        /*027a*/ 	.short	(.L_41 - .L_40)
.L_40:
        /*027c*/ 	.word	0x00000000


	//----- nvinfo : EIATTR_CBANK_PARAM_SIZE
	.align		4
.L_41:
        /*0280*/ 	.byte	0x03, 0x19
        /*0282*/ 	.short	0x0470


	//----- nvinfo : EIATTR_PARAM_CBANK
	.align		4
        /*0284*/ 	.byte	0x04, 0x0a
        /*0286*/ 	.short	(.L_43 - .L_42)
	.align		4
.L_42:
        /*0288*/ 	.word	index@(.nv.constant0._ZN7cutlass13device_kernelINS_4gemm6kernel13GemmUniversalIN4cute5tupleIJiiiiEEENS1_10collective13CollectiveMmaINS1_34MainloopSm90TmaGmmaWarpSpecializedILi4ENS5_IJNS4_1CILi2EEENSA_ILi1EEESC_EEENS1_35KernelTmaWarpSpecializedCooperativeEEENS5_IJNSA_ILi256EEENSA_ILi192EEENSA_ILi64EEEEEENS_6half_tENS5_IJlSC_lEEESK_SL_NS4_8TiledMMAINS4_8MMA_AtomIJNS4_4SM904GMMA26MMA_64x192x16_F32F16F16_SSILNSP_5MajorE0ELSR_0ELNSP_7ScaleInE1ELSS_1EEEEEENS4_6LayoutISD_NS5_IJSC_NSA_ILi0EEESW_EEEEENS5_IJNS4_10UnderscoreESZ_SZ_EEEEENS4_13SM90_TMA_LOADENS4_14ComposedLayoutINS4_7SwizzleILi3ELi4ELi3EEENS4_18smem_ptr_flag_bitsILi16EEENSV_INS5_IJNSA_ILi8EEESI_EEENS5_IJSI_SC_EEEEEEEvNS4_8identityENS4_23SM90_TMA_LOAD_MULTICASTES1C_vS1D_EENS_8epilogue10collective6detail29Sm90TmaWarpSpecializedAdapterINS1H_15DefaultEpilogueISK_SL_SL_NS1G_6thread17LinearCombinationISK_Li1EffLNS1L_9ScaleType4KindE0ELNS_15FloatRoundStyleE2ESK_EENS1_15EpilogueDefaultEEEEEvvEEEEvNT_6ParamsE)
        /*028c*/ 	.short	0x0210
        /*028e*/ 	.short	0x0470


	//----- nvinfo : EIATTR_SW_WAR
	.align		4
.L_43:
        /*0290*/ 	.byte	0x04, 0x36
        /*0292*/ 	.short	(.L_45 - .L_44)
.L_44:
        /*0294*/ 	.word	0x00000008
.L_45:


//--------------------- .nv.callgraph             --------------------------
	.section	.nv.callgraph,"",@"SHT_CUDA_CALLGRAPH"
	.align	4
	.sectionentsize	8
	.align		4
        /*0000*/ 	.word	0x00000000
	.align		4
        /*0004*/ 	.word	0xffffffff
	.align		4
        /*0008*/ 	.word	index@(_ZN7cutlass13device_kernelINS_4gemm6kernel13GemmUniversalIN4cute5tupleIJiiiiEEENS1_10collective13CollectiveMmaINS1_34MainloopSm90TmaGmmaWarpSpecializedILi4ENS5_IJNS4_1CILi2EEENSA_ILi1EEESC_EEENS1_35KernelTmaWarpSpecializedCooperativeEEENS5_IJNSA_ILi256EEENSA_ILi192EEENSA_ILi64EEEEEENS_6half_tENS5_IJlSC_lEEESK_SL_NS4_8TiledMMAINS4_8MMA_AtomIJNS4_4SM904GMMA26MMA_64x192x16_F32F16F16_SSILNSP_5MajorE0ELSR_0ELNSP_7ScaleInE1ELSS_1EEEEEENS4_6LayoutISD_NS5_IJSC_NSA_ILi0EEESW_EEEEENS5_IJNS4_10UnderscoreESZ_SZ_EEEEENS4_13SM90_TMA_LOADENS4_14ComposedLayoutINS4_7SwizzleILi3ELi4ELi3EEENS4_18smem_ptr_flag_bitsILi16EEENSV_INS5_IJNSA_ILi8EEESI_EEENS5_IJSI_SC_EEEEEEEvNS4_8identityENS4_23SM90_TMA_LOAD_MULTICASTES1C_vS1D_EENS_8epilogue10collective6detail29Sm90TmaWarpSpecializedAdapterINS1H_15DefaultEpilogueISK_SL_SL_NS1G_6thread17LinearCombinationISK_Li1EffLNS1L_9ScaleType4KindE0ELNS_15FloatRoundStyleE2ESK_EENS1_15EpilogueDefaultEEEEEvvEEEEvNT_6ParamsE)
	.align		4
        /*000c*/ 	.word	index@(__assertfail)
	.align		4
        /*0010*/ 	.word	0x00000000
	.align		4
        /*0014*/ 	.word	0xfffffffe
	.align		4
        /*0018*/ 	.word	0x00000000
	.align		4
        /*001c*/ 	.word	0xfffffffd
	.align		4
        /*0020*/ 	.word	0x00000000
	.align		4
        /*0024*/ 	.word	0xfffffffc


//--------------------- .nv.constant4             --------------------------
	.section	.nv.constant4,"a",@progbits
	.align	8
	.align		8
.nv.constant4:
        /*0000*/ 	.dword	__assertfail
	.align		8
        /*0008*/ 	.dword	__unnamed_1
	.align		8
        /*0010*/ 	.dword	_ZN40_INTERNAL_21fa8600_4_k_cu_d89b306c_196654cuda3std3__45__cpo5beginE
	.align		8
        /*0018*/ 	.dword	_ZN40_INTERNAL_21fa8600_4_k_cu_d89b306c_196654cuda3std3__45__cpo3endE
	.align		8
        /*0020*/ 	.dword	_ZN40_INTERNAL_21fa8600_4_k_cu_d89b306c_196654cuda3std3__45__cpo6cbeginE
	.align		8
        /*0028*/ 	.dword	_ZN40_INTERNAL_21fa8600_4_k_cu_d89b306c_196654cuda3std3__45__cpo4cendE
	.align		8
        /*0030*/ 	.dword	_ZN40_INTERNAL_21fa8600_4_k_cu_d89b306c_196654cuda3std3__442_GLOBAL__N__21fa8600_4_k_cu_d89b306c_196656ignoreE
	.align		8
        /*0038*/ 	.dword	_ZN40_INTERNAL_21fa8600_4_k_cu_d89b306c_196654cuda3std3__419piecewise_constructE
	.align		8
        /*0040*/ 	.dword	_ZN40_INTERNAL_21fa8600_4_k_cu_d89b306c_196654cuda3std3__48in_placeE
	.align		8
        /*0048*/ 	.dword	_ZN40_INTERNAL_21fa8600_4_k_cu_d89b306c_196654cuda3std6ranges3__45__cpo4swapE
	.align		8
        /*0050*/ 	.dword	_ZN40_INTERNAL_21fa8600_4_k_cu_d89b306c_196654cuda3std6ranges3__45__cpo9iter_moveE
	.align		8
        /*0058*/ 	.dword	_ZN40_INTERNAL_21fa8600_4_k_cu_d89b306c_196654cute7productE
	.align		8
        /*0060*/ 	.dword	_ZN40_INTERNAL_21fa8600_4_k_cu_d89b306c_196654cute1_E
	.align		8
        /*0068*/ 	.dword	$str$22
	.align		8
        /*0070*/ 	.dword	$str$23


//--------------------- .text._ZN7cutlass13device_kernelINS_4gemm6kernel13GemmUniversalIN4cute5tupleIJiiiiEEENS1_10collective13CollectiveMmaINS1_34MainloopSm90TmaGmmaWarpSpecializedILi4ENS5_IJNS4_1CILi2EEENSA_ILi1EEESC_EEENS1_35KernelTmaWarpSpecializedCooperativeEEENS5_IJNSA_ILi256EEENSA_ILi192EEENSA_ILi64EEEEEENS_6half_tENS5_IJlSC_lEEESK_SL_NS4_8TiledMMAINS4_8MMA_AtomIJNS4_4SM904GMMA26MMA_64x192x16_F32F16F16_SSILNSP_5MajorE0ELSR_0ELNSP_7ScaleInE1ELSS_1EEEEEENS4_6LayoutISD_NS5_IJSC_NSA_ILi0EEESW_EEEEENS5_IJNS4_10UnderscoreESZ_SZ_EEEEENS4_13SM90_TMA_LOADENS4_14ComposedLayoutINS4_7SwizzleILi3ELi4ELi3EEENS4_18smem_ptr_flag_bitsILi16EEENSV_INS5_IJNSA_ILi8EEESI_EEENS5_IJSI_SC_EEEEEEEvNS4_8identityENS4_23SM90_TMA_LOAD_MULTICASTES1C_vS1D_EENS_8epilogue10collective6detail29Sm90TmaWarpSpecializedAdapterINS1H_15DefaultEpilogueISK_SL_SL_NS1G_6thread17LinearCombinationISK_Li1EffLNS1L_9ScaleType4KindE0ELNS_15FloatRoundStyleE2ESK_EENS1_15EpilogueDefaultEEEEEvvEEEEvNT_6ParamsE --------------------------
	.section	.text._ZN7cutlass13device_kernelINS_4gemm6kernel13GemmUniversalIN4cute5tupleIJiiiiEEENS1_10collective13CollectiveMmaINS1_34MainloopSm90TmaGmmaWarpSpecializedILi4ENS5_IJNS4_1CILi2EEENSA_ILi1EEESC_EEENS1_35KernelTmaWarpSpecializedCooperativeEEENS5_IJNSA_ILi256EEENSA_ILi192EEENSA_ILi64EEEEEENS_6half_tENS5_IJlSC_lEEESK_SL_NS4_8TiledMMAINS4_8MMA_AtomIJNS4_4SM904GMMA26MMA_64x192x16_F32F16F16_SSILNSP_5MajorE0ELSR_0ELNSP_7ScaleInE1ELSS_1EEEEEENS4_6LayoutISD_NS5_IJSC_NSA_ILi0EEESW_EEEEENS5_IJNS4_10UnderscoreESZ_SZ_EEEEENS4_13SM90_TMA_LOADENS4_14ComposedLayoutINS4_7SwizzleILi3ELi4ELi3EEENS4_18smem_ptr_flag_bitsILi16EEENSV_INS5_IJNSA_ILi8EEESI_EEENS5_IJSI_SC_EEEEEEEvNS4_8identityENS4_23SM90_TMA_LOAD_MULTICASTES1C_vS1D_EENS_8epilogue10collective6detail29Sm90TmaWarpSpecializedAdapterINS1H_15DefaultEpilogueISK_SL_SL_NS1G_6thread17LinearCombinationISK_Li1EffLNS1L_9ScaleType4KindE0ELNS_15FloatRoundStyleE2ESK_EENS1_15EpilogueDefaultEEEEEvvEEEEvNT_6ParamsE,"ax",@progbits
	.align	128
.text._ZN7cutlass13device_kernelINS_4gemm6kernel13GemmUniversalIN4cute5tupleIJiiiiEEENS1_10collective13CollectiveMmaINS1_34MainloopSm90TmaGmmaWarpSpecializedILi4ENS5_IJNS4_1CILi2EEENSA_ILi1EEESC_EEENS1_35KernelTmaWarpSpecializedCooperativeEEENS5_IJNSA_ILi256EEENSA_ILi192EEENSA_ILi64EEEEEENS_6half_tENS5_IJlSC_lEEESK_SL_NS4_8TiledMMAINS4_8MMA_AtomIJNS4_4SM904GMMA26MMA_64x192x16_F32F16F16_SSILNSP_5MajorE0ELSR_0ELNSP_7ScaleInE1ELSS_1EEEEEENS4_6LayoutISD_NS5_IJSC_NSA_ILi0EEESW_EEEEENS5_IJNS4_10UnderscoreESZ_SZ_EEEEENS4_13SM90_TMA_LOADENS4_14ComposedLayoutINS4_7SwizzleILi3ELi4ELi3EEENS4_18smem_ptr_flag_bitsILi16EEENSV_INS5_IJNSA_ILi8EEESI_EEENS5_IJSI_SC_EEEEEEEvNS4_8identityENS4_23SM90_TMA_LOAD_MULTICASTES1C_vS1D_EENS_8epilogue10collective6detail29Sm90TmaWarpSpecializedAdapterINS1H_15DefaultEpilogueISK_SL_SL_NS1G_6thread17LinearCombinationISK_Li1EffLNS1L_9ScaleType4KindE0ELNS_15FloatRoundStyleE2ESK_EENS1_15EpilogueDefaultEEEEEvvEEEEvNT_6ParamsE:
        .type           _ZN7cutlass13device_kernelINS_4gemm6kernel13GemmUniversalIN4cute5tupleIJiiiiEEENS1_10collective13CollectiveMmaINS1_34MainloopSm90TmaGmmaWarpSpecializedILi4ENS5_IJNS4_1CILi2EEENSA_ILi1EEESC_EEENS1_35KernelTmaWarpSpecializedCooperativeEEENS5_IJNSA_ILi256EEENSA_ILi192EEENSA_ILi64EEEEEENS_6half_tENS5_IJlSC_lEEESK_SL_NS4_8TiledMMAINS4_8MMA_AtomIJNS4_4SM904GMMA26MMA_64x192x16_F32F16F16_SSILNSP_5MajorE0ELSR_0ELNSP_7ScaleInE1ELSS_1EEEEEENS4_6LayoutISD_NS5_IJSC_NSA_ILi0EEESW_EEEEENS5_IJNS4_10UnderscoreESZ_SZ_EEEEENS4_13SM90_TMA_LOADENS4_14ComposedLayoutINS4_7SwizzleILi3ELi4ELi3EEENS4_18smem_ptr_flag_bitsILi16EEENSV_INS5_IJNSA_ILi8EEESI_EEENS5_IJSI_SC_EEEEEEEvNS4_8identityENS4_23SM90_TMA_LOAD_MULTICASTES1C_vS1D_EENS_8epilogue10collective6detail29Sm90TmaWarpSpecializedAdapterINS1H_15DefaultEpilogueISK_SL_SL_NS1G_6thread17LinearCombinationISK_Li1EffLNS1L_9ScaleType4KindE0ELNS_15FloatRoundStyleE2ESK_EENS1_15EpilogueDefaultEEEEEvvEEEEvNT_6ParamsE,@function
        .size           _ZN7cutlass13device_kernelINS_4gemm6kernel13GemmUniversalIN4cute5tupleIJiiiiEEENS1_10collective13CollectiveMmaINS1_34MainloopSm90TmaGmmaWarpSpecializedILi4ENS5_IJNS4_1CILi2EEENSA_ILi1EEESC_EEENS1_35KernelTmaWarpSpecializedCooperativeEEENS5_IJNSA_ILi256EEENSA_ILi192EEENSA_ILi64EEEEEENS_6half_tENS5_IJlSC_lEEESK_SL_NS4_8TiledMMAINS4_8MMA_AtomIJNS4_4SM904GMMA26MMA_64x192x16_F32F16F16_SSILNSP_5MajorE0ELSR_0ELNSP_7ScaleInE1ELSS_1EEEEEENS4_6LayoutISD_NS5_IJSC_NSA_ILi0EEESW_EEEEENS5_IJNS4_10UnderscoreESZ_SZ_EEEEENS4_13SM90_TMA_LOADENS4_14ComposedLayoutINS4_7SwizzleILi3ELi4ELi3EEENS4_18smem_ptr_flag_bitsILi16EEENSV_INS5_IJNSA_ILi8EEESI_EEENS5_IJSI_SC_EEEEEEEvNS4_8identityENS4_23SM90_TMA_LOAD_MULTICASTES1C_vS1D_EENS_8epilogue10collective6detail29Sm90TmaWarpSpecializedAdapterINS1H_15DefaultEpilogueISK_SL_SL_NS1G_6thread17LinearCombinationISK_Li1EffLNS1L_9ScaleType4KindE0ELNS_15FloatRoundStyleE2ESK_EENS1_15EpilogueDefaultEEEEEvvEEEEvNT_6ParamsE,(.L_x_453 - _ZN7cutlass13device_kernelINS_4gemm6kernel13GemmUniversalIN4cute5tupleIJiiiiEEENS1_10collective13CollectiveMmaINS1_34MainloopSm90TmaGmmaWarpSpecializedILi4ENS5_IJNS4_1CILi2EEENSA_ILi1EEESC_EEENS1_35KernelTmaWarpSpecializedCooperativeEEENS5_IJNSA_ILi256EEENSA_ILi192EEENSA_ILi64EEEEEENS_6half_tENS5_IJlSC_lEEESK_SL_NS4_8TiledMMAINS4_8MMA_AtomIJNS4_4SM904GMMA26MMA_64x192x16_F32F16F16_SSILNSP_5MajorE0ELSR_0ELNSP_7ScaleInE1ELSS_1EEEEEENS4_6LayoutISD_NS5_IJSC_NSA_ILi0EEESW_EEEEENS5_IJNS4_10UnderscoreESZ_SZ_EEEEENS4_13SM90_TMA_LOADENS4_14ComposedLayoutINS4_7SwizzleILi3ELi4ELi3EEENS4_18smem_ptr_flag_bitsILi16EEENSV_INS5_IJNSA_ILi8EEESI_EEENS5_IJSI_SC_EEEEEEEvNS4_8identityENS4_23SM90_TMA_LOAD_MULTICASTES1C_vS1D_EENS_8epilogue10collective6detail29Sm90TmaWarpSpecializedAdapterINS1H_15DefaultEpilogueISK_SL_SL_NS1G_6thread17LinearCombinationISK_Li1EffLNS1L_9ScaleType4KindE0ELNS_15FloatRoundStyleE2ESK_EENS1_15EpilogueDefaultEEEEEvvEEEEvNT_6ParamsE)
        .other          _ZN7cutlass13device_kernelINS_4gemm6kernel13GemmUniversalIN4cute5tupleIJiiiiEEENS1_10collective13CollectiveMmaINS1_34MainloopSm90TmaGmmaWarpSpecializedILi4ENS5_IJNS4_1CILi2EEENSA_ILi1EEESC_EEENS1_35KernelTmaWarpSpecializedCooperativeEEENS5_IJNSA_ILi256EEENSA_ILi192EEENSA_ILi64EEEEEENS_6half_tENS5_IJlSC_lEEESK_SL_NS4_8TiledMMAINS4_8MMA_AtomIJNS4_4SM904GMMA26MMA_64x192x16_F32F16F16_SSILNSP_5MajorE0ELSR_0ELNSP_7ScaleInE1ELSS_1EEEEEENS4_6LayoutISD_NS5_IJSC_NSA_ILi0EEESW_EEEEENS5_IJNS4_10UnderscoreESZ_SZ_EEEEENS4_13SM90_TMA_LOADENS4_14ComposedLayoutINS4_7SwizzleILi3ELi4ELi3EEENS4_18smem_ptr_flag_bitsILi16EEENSV_INS5_IJNSA_ILi8EEESI_EEENS5_IJSI_SC_EEEEEEEvNS4_8identityENS4_23SM90_TMA_LOAD_MULTICASTES1C_vS1D_EENS_8epilogue10collective6detail29Sm90TmaWarpSpecializedAdapterINS1H_15DefaultEpilogueISK_SL_SL_NS1G_6thread17LinearCombinationISK_Li1EffLNS1L_9ScaleType4KindE0ELNS_15FloatRoundStyleE2ESK_EENS1_15EpilogueDefaultEEEEEvvEEEEvNT_6ParamsE,@"STO_CUDA_ENTRY STV_DEFAULT"
_ZN7cutlass13device_kernelINS_4gemm6kernel13GemmUniversalIN4cute5tupleIJiiiiEEENS1_10collective13CollectiveMmaINS1_34MainloopSm90TmaGmmaWarpSpecializedILi4ENS5_IJNS4_1CILi2EEENSA_ILi1EEESC_EEENS1_35KernelTmaWarpSpecializedCooperativeEEENS5_IJNSA_ILi256EEENSA_ILi192EEENSA_ILi64EEEEEENS_6half_tENS5_IJlSC_lEEESK_SL_NS4_8TiledMMAINS4_8MMA_AtomIJNS4_4SM904GMMA26MMA_64x192x16_F32F16F16_SSILNSP_5MajorE0ELSR_0ELNSP_7ScaleInE1ELSS_1EEEEEENS4_6LayoutISD_NS5_IJSC_NSA_ILi0EEESW_EEEEENS5_IJNS4_10UnderscoreESZ_SZ_EEEEENS4_13SM90_TMA_LOADENS4_14ComposedLayoutINS4_7SwizzleILi3ELi4ELi3EEENS4_18smem_ptr_flag_bitsILi16EEENSV_INS5_IJNSA_ILi8EEESI_EEENS5_IJSI_SC_EEEEEEEvNS4_8identityENS4_23SM90_TMA_LOAD_MULTICASTES1C_vS1D_EENS_8epilogue10collective6detail29Sm90TmaWarpSpecializedAdapterINS1H_15DefaultEpilogueISK_SL_SL_NS1G_6thread17LinearCombinationISK_Li1EffLNS1L_9ScaleType4KindE0ELNS_15FloatRoundStyleE2ESK_EENS1_15EpilogueDefaultEEEEEvvEEEEvNT_6ParamsE:
[----:B------:R-:W0:Y:S01]  /*0000*/  LDC R1, c[0x0][0x28] ;  /* 0x00000a00ff017b82 */ /* 0x000e220000000800 */
[----:B------:R-:W1:Y:S01]  /*0010*/  S2R R2, SR_TID.X ;  /* 0x0000000000027919 */ /* 0x000e620000002100 */
[----:B------:R-:W-:Y:S01]  /*0020*/  ELECT P0, URZ, PT ;  /* 0x00000000003f782f */ /* 0x000fe20003800000 */
[----:B------:R-:W-:Y:S01]  /*0030*/  BSSY B0, `(.L_x_0) ;  /* 0x0000015000007945 */ /* 0x000fe20003800000 */
[--C-:B-1----:R-:W-:Y:S02]  /*0040*/  SHF.R.U32.HI R0, RZ, 0x5, R2.reuse ;  /* 0x00000005ff007819 */ /* 0x102fe40000011602 */
[----:B------:R-:W-:-:S03]  /*0050*/  SHF.R.U32.HI R3, RZ, 0x7, R2 ;  /* 0x00000007ff037819 */ /* 0x000fc60000011602 */
[----:B------:R-:W1:Y:S04]  /*0060*/  SHFL.IDX PT, R4, R0, RZ, 0x1f ;  /* 0x00001fff00047589 */ /* 0x000e6800000e0000 */
[----:B------:R-:W2:Y:S01]  /*0070*/  SHFL.IDX PT, R3, R3, RZ, 0x1f ;  /* 0x00001fff03037589 */ /* 0x000ea200000e0000 */
[----:B-1----:R-:W-:Y:S02]  /*0080*/  R2UR UR9, R4 ;  /* 0x00000000040972ca */ /* 0x002fe400000e0000 */
[----:B--2---:R-:W-:-:S11]  /*0090*/  R2UR UR5, R3 ;  /* 0x00000000030572ca */ /* 0x004fd600000e0000 */
[----:B------:R-:W-:Y:S02]  /*00a0*/  USHF.R.S32.HI UR4, URZ, 0x1f, UR9 ;  /* 0x0000001f3f047899 */ /* 0x000fe40008011409 */
[----:B------:R-:W-:Y:S02]  /*00b0*/  ISETP.NE.OR P0, PT, RZ, UR9, !P0 ;  /* 0x00000009ff007c0c */ /* 0x000fe4000c705670 */
[----:B------:R-:W-:-:S04]  /*00c0*/  ULEA.HI UR4, UR4, UR9, URZ, 0x2 ;  /* 0x0000000904047291 */ /* 0x000fc8000f8f103f */
[----:B------:R-:W-:-:S04]  /*00d0*/  ULOP3.LUT UR4, UR4, 0xfffffffc, URZ, 0xc0, !UPT ;  /* 0xfffffffc04047892 */ /* 0x000fc8000f8ec03f */
[----:B------:R-:W-:-:S03]  /*00e0*/  UIADD3 UR9, UR9, -UR4, URZ ;  /* 0x8000000409097290 */ /* 0x000fc6000fffe03f */
[----:B0-----:R-:W-:Y:S09]  /*00f0*/  @P0 BRA `(.L_x_1) ;  /* 0x0000000000200947 */ /* 0x001ff20003800000 */
[----:B------:R-:W-:Y:S02]  /*0100*/  ULDC.64 UR6, c[0x0][0x198] ;  /* 0x0000660000067ab9 */ /* 0x000fe40000000a00 */
[----:B------:R-:W-:Y:S02]  /*0110*/  UIADD3 UR10, UP0, UR6, 0xf0, URZ ;  /* 0x000000f0060a7890 */ /* 0x000fe4000ff1e03f */
[----:B------:R-:W-:Y:S02]  /*0120*/  UIADD3 UR6, UP1, UR6, 0x1f0, URZ ;  /* 0x000001f006067890 */ /* 0x000fe4000ff3e03f */
[----:B------:R-:W-:Y:S02]  /*0130*/  UIADD3.X UR11, URZ, UR7, URZ, UP0, !UPT ;  /* 0x000000073f0b7290 */ /* 0x000fe400087fe43f */
[----:B------:R-:W-:-:S07]  /*0140*/  UIADD3.X UR7, URZ, UR7, URZ, UP1, !UPT ;  /* 0x000000073f077290 */ /* 0x000fce0008ffe43f */
[----:B------:R0:W-:Y:S02]  /*0150*/  UTMACCTL.PF [UR10] ;  /* 0x000000000a0079b9 */ /* 0x0001e40008040000 */
[----:B------:R0:W-:Y:S02]  /*0160*/  UTMACCTL.PF [UR6] ;  /* 0x00000000060079b9 */ /* 0x0001e40008040000 */
[----:B0-----:R-:W-:Y:S01]  /*0170*/  NOP ;  /* 0x0000000000007918 */ /* 0x001fe20000000000 */
.L_x_1:
[----:B------:R-:W-:Y:S05]  /*0180*/  BSYNC B0 ;  /* 0x0000000000007941 */ /* 0x000fea0003800000 */
.L_x_0:
[----:B------:R-:W0:Y:S01]  /*0190*/  SHFL.IDX PT, R3, R0, RZ, 0x1f ;  /* 0x00001fff00037589 */ /* 0x000e2200000e0000 */
[----:B------:R-:W-:Y:S01]  /*01a0*/  UISETP.NE.AND UP0, UPT, UR9, 0x3, UPT ;  /* 0x000000030900788c */ /* 0x000fe2000bf05270 */
[----:B------:R-:W-:Y:S01]  /*01b0*/  ISETP.NE.AND P1, PT, RZ, UR5, PT ;  /* 0x00000005ff007c0c */ /* 0x000fe2000bf25270 */
[----:B------:R-:W-:Y:S02]  /*01c0*/  UIADD3 UR16, UR5, -0x1, URZ ;  /* 0xffffffff05107890 */ /* 0x000fe4000fffe03f */
[----:B------:R-:W-:Y:S02]  /*01d0*/  UISETP.EQ.OR UP0, UPT, UR9, URZ, !UP0 ;  /* 0x0000003f0900728c */ /* 0x000fe4000c702670 */
[----:B------:R-:W-:Y:S02]  /*01e0*/  UISETP.GE.U32.AND UP1, UPT, UR16, 0x2, UPT ;  /* 0x000000021000788c */ /* 0x000fe4000bf26070 */
[----:B------:R-:W-:-:S04]  /*01f0*/  UISETP.EQ.AND UP0, UPT, UR5, URZ, UP0 ;  /* 0x0000003f0500728c */ /* 0x000fc80008702270 */
[----:B------:R-:W-:-:S04]  /*0200*/  USEL UR40, URZ, 0x1, !UP0 ;  /* 0x000000013f287887 */ /* 0x000fc8000c000000 */
[----:B------:R-:W-:Y:S01]  /*0210*/  USEL UR40, UR40, 0x2, UP1 ;  /* 0x0000000228287887 */ /* 0x000fe20008800000 */
[----:B0-----:R-:W-:-:S13]  /*0220*/  ISETP.NE.AND P0, PT, R3, RZ, PT ;  /* 0x000000ff0300720c */ /* 0x001fda0003f05270 */
[----:B------:R-:W-:Y:S05]  /*0230*/  @P0 BRA `(.L_x_2) ;  /* 0x0000000000580947 */ /* 0x000fea0003800000 */
[----:B------:R-:W0:Y:S01]  /*0240*/  S2UR UR8, SR_CgaCtaId ;  /* 0x00000000000879c3 */ /* 0x000e220000008800 */
[----:B------:R-:W-:Y:S01]  /*0250*/  UMOV UR4, 0x400 ;  /* 0x0000040000047882 */ /* 0x000fe20000000000 */
[----:B------:R-:W-:Y:S01]  /*0260*/  UMOV UR5, 0x1 ;  /* 0x0000000100057882 */ /* 0x000fe20000000000 */
[----:B------:R-:W-:Y:S01]  /*0270*/  UMOV UR6, 0x4 ;  /* 0x0000000400067882 */ /* 0x000fe20000000000 */
[----:B------:R-:W-:Y:S01]  /*0280*/  ELECT P0, URZ, PT ;  /* 0x00000000003f782f */ /* 0x000fe20003800000 */
[----:B------:R-:W-:-:S04]  /*0290*/  UIADD3 UR6, -UR6, 0x100000, URZ ;  /* 0x0010000006067890 */ /* 0x000fc8000fffe13f */
[----:B------:R-:W-:Y:S02]  /*02a0*/  USHF.L.U32 UR7, UR6, 0xb, URZ ;  /* 0x0000000b06077899 */ /* 0x000fe4000800063f */
[----:B------:R-:W-:Y:S02]  /*02b0*/  USHF.L.U32 UR6, UR6, 0x1, URZ ;  /* 0x0000000106067899 */ /* 0x000fe4000800063f */
[----:B0-----:R-:W-:Y:S02]  /*02c0*/  ULEA UR8, UR8, UR4, 0x18 ;  /* 0x0000000408087291 */ /* 0x001fe4000f8ec03f */
[----:B------:R-:W-:-:S04]  /*02d0*/  UIADD3 UR4, -UR5, 0x100000, URZ ;  /* 0x0010000005047890 */ /* 0x000fc8000fffe13f */
[----:B------:R-:W-:Y:S02]  /*02e0*/  USHF.L.U32 UR5, UR4, 0xb, URZ ;  /* 0x0000000b04057899 */ /* 0x000fe4000800063f */
[----:B------:R-:W-:Y:S01]  /*02f0*/  USHF.L.U32 UR4, UR4, 0x1, URZ ;  /* 0x0000000104047899 */ /* 0x000fe2000800063f */
[----:B------:R-:W0:Y:S11]  /*0300*/  FENCE.VIEW.ASYNC.S ;  /* 0x00000000000073c6 */ /* 0x000e360000000000 */
[----:B0-----:R0:W1:Y:S01]  /*0310*/  SYNCS.EXCH.64 URZ, [UR8], UR4 ;  /* 0x00000004083f75b2 */ /* 0x0010620008000100 */
[----:B------:R0:W2:Y:S01]  /*0320*/  SYNCS.EXCH.64 URZ, [UR8+0x20], UR6 ;  /* 0x00002006083f75b2 */ /* 0x0000a20008000100 */
[----:B------:R0:W3:Y:S01]  /*0330*/  SYNCS.EXCH.64 URZ, [UR8+0x8], UR4 ;  /* 0x00000804083f75b2 */ /* 0x0000e20008000100 */
[----:B------:R0:W4:Y:S01]  /*0340*/  SYNCS.EXCH.64 URZ, [UR8+0x28], UR6 ;  /* 0x00002806083f75b2 */ /* 0x0001220008000100 */
[----:B------:R0:W0:Y:S01]  /*0350*/  SYNCS.EXCH.64 URZ, [UR8+0x10], UR4 ;  /* 0x00001004083f75b2 */ /* 0x0000220008000100 */
[----:B------:R0:W0:Y:S01]  /*0360*/  SYNCS.EXCH.64 URZ, [UR8+0x30], UR6 ;  /* 0x00003006083f75b2 */ /* 0x0000220008000100 */
[----:B------:R0:W0:Y:S01]  /*0370*/  SYNCS.EXCH.64 URZ, [UR8+0x18], UR4 ;  /* 0x00001804083f75b2 */ /* 0x0000220008000100 */
[----:B------:R0:W0:Y:S01]  /*0380*/  SYNCS.EXCH.64 URZ, [UR8+0x38], UR6 ;  /* 0x00003806083f75b2 */ /* 0x0000220008000100 */
[----:B------:R-:W-:Y:S01]  /*0390*/  NOP ;  /* 0x0000000000007918 */ /* 0x000fe20000000000 */
.L_x_2:
[----:B------:R-:W5:Y:S01]  /*03a0*/  S2UR UR13, SR_CTAID.X ;  /* 0x00000000000d79c3 */ /* 0x000f620000002500 */
[----:B------:R-:W-:Y:S01]  /*03b0*/  SHF.R.S32.HI R5, RZ, 0x1f, R2 ;  /* 0x0000001fff057819 */ /* 0x000fe20000011402 */
[----:B------:R-:W1:Y:S01]  /*03c0*/  SHFL.IDX PT, R6, R0, RZ, 0x1f ;  /* 0x00001fff00067589 */ /* 0x000e6200000e0000 */
[----:B0-----:R-:W-:Y:S01]  /*03d0*/  ULDC UR4, c[0x0][0x150] ;  /* 0x0000540000047ab9 */ /* 0x001fe20000000800 */
[----:B------:R-:W-:Y:S02]  /*03e0*/  ELECT P0, URZ, PT ;  /* 0x00000000003f782f */ /* 0x000fe40003800000 */
[----:B------:R-:W-:Y:S01]  /*03f0*/  LEA.HI R5, R5, R2, RZ, 0x7 ;  /* 0x0000000205057211 */ /* 0x000fe200078f38ff */
[----:B------:R-:W-:Y:S01]  /*0400*/  ULDC UR5, c[0x0][0x154] ;  /* 0x0000550000057ab9 */ /* 0x000fe20000000800 */
[----:B------:R-:W-:Y:S01]  /*0410*/  ULDC UR8, c[0x0][0x144] ;  /* 0x0000510000087ab9 */ /* 0x000fe20000000800 */
[----:B------:R-:W0:Y:S01]  /*0420*/  S2UR UR10, SR_CTAID.Y ;  /* 0x00000000000a79c3 */ /* 0x000e220000002600 */
[----:B------:R-:W-:Y:S01]  /*0430*/  LOP3.LUT R5, R5, 0xffffff80, RZ, 0xc0, !PT ;  /* 0xffffff8005057812 */ /* 0x000fe200078ec0ff */
[----:B------:R-:W-:Y:S01]  /*0440*/  NOP ;  /* 0x0000000000007918 */ /* 0x000fe20000000000 */
[----:B------:R-:W-:Y:S01]  /*0450*/  NOP ;  /* 0x0000000000007918 */ /* 0x000fe20000000000 */
[----:B------:R-:W-:Y:S01]  /*0460*/  ULDC UR11, c[0x0][0x148] ;  /* 0x00005200000b7ab9 */ /* 0x000fe20000000800 */
[----:B------:R-:W-:-:S02]  /*0470*/  IMAD.MOV.U32 R18, RZ, RZ, 0x1 ;  /* 0x00000001ff127424 */ /* 0x000fc400078e00ff */
[----:B------:R-:W-:-:S05]  /*0480*/  IMAD.IADD R5, R2, 0x1, -R5 ;  /* 0x0000000102057824 */ /* 0x000fca00078e0a05 */
[----:B------:R-:W-:Y:S02]  /*0490*/  SHF.R.S32.HI R4, RZ, 0x1f, R5 ;  /* 0x0000001fff047819 */ /* 0x000fe40000011405 */
[----:B-----5:R-:W-:Y:S02]  /*04a0*/  I2FP.F32.U32 R7, UR13 ;  /* 0x0000000d00077c45 */ /* 0x020fe40008201000 */
[----:B------:R-:W-:Y:S02]  /*04b0*/  LEA.HI R4, R4, R5, RZ, 0x3 ;  /* 0x0000000504047211 */ /* 0x000fe400078f18ff */
[----:B-1----:R-:W-:Y:S01]  /*04c0*/  ISETP.NE.OR P0, PT, R6, RZ, !P0 ;  /* 0x000000ff0600720c */ /* 0x002fe20004705670 */
[----:B------:R-:W-:Y:S01]  /*04d0*/  FMUL R8, R7, UR4 ;  /* 0x0000000407087c20 */ /* 0x000fe20008400000 */
[--C-:B------:R-:W-:Y:S02]  /*04e0*/  SHF.R.S32.HI R0, RZ, 0x3, R4.reuse ;  /* 0x00000003ff007819 */ /* 0x100fe40000011404 */
[----:B------:R-:W-:-:S02]  /*04f0*/  SHF.R.S32.HI R7, RZ, 0x1f, R4 ;  /* 0x0000001fff077819 */ /* 0x000fc40000011404 */
[----:B------:R-:W-:Y:S01]  /*0500*/  SHF.R.S32.HI R4, RZ, 0x1f, R3 ;  /* 0x0000001fff047819 */ /* 0x000fe20000011403 */
[----:B------:R-:W1:Y:S01]  /*0510*/  F2I.U32.TRUNC.NTZ R8, R8 ;  /* 0x0000000800087305 */ /* 0x000e62000020f000 */
[----:B------:R-:W-:Y:S02]  /*0520*/  LEA.HI R7, R7, R0, RZ, 0x2 ;  /* 0x0000000007077211 */ /* 0x000fe400078f10ff */
[----:B------:R-:W-:Y:S02]  /*0530*/  LEA.HI R4, R4, R3, RZ, 0x2 ;  /* 0x0000000304047211 */ /* 0x000fe400078f10ff */
[----:B------:R-:W-:Y:S01]  /*0540*/  LOP3.LUT R7, R7, 0xfffffffc, RZ, 0xc0, !PT ;  /* 0xfffffffc07077812 */ /* 0x000fe200078ec0ff */
[----:B------:R-:W-:Y:S01]  /*0550*/  VOTEU.ALL UP0, P0 ;  /* 0x00000000003f7886 */ /* 0x000fe20000000000 */
[----:B------:R-:W-:Y:S01]  /*0560*/  LOP3.LUT R4, R4, 0x3ffffffc, RZ, 0xc0, !PT ;  /* 0x3ffffffc04047812 */ /* 0x000fe200078ec0ff */
[----:B------:R-:W-:Y:S02]  /*0570*/  VOTEU.ALL UP1, P0 ;  /* 0x00000000003f7886 */ /* 0x000fe40000020000 */
[----:B------:R-:W-:Y:S01]  /*0580*/  IMAD.IADD R7, R0, 0x1, -R7 ;  /* 0x0000000100077824 */ /* 0x000fe200078e0a07 */
[----:B0-----:R-:W-:Y:S01]  /*0590*/  I2FP.F32.U32 R0, UR10 ;  /* 0x0000000a00007c45 */ /* 0x001fe20008201000 */
[----:B------:R-:W-:Y:S01]  /*05a0*/  IMAD.IADD R4, R3, 0x1, -R4 ;  /* 0x0000000103047824 */ /* 0x000fe200078e0a04 */
[----:B------:R-:W0:Y:S01]  /*05b0*/  @!UP0 S2UR UR7, SR_CgaCtaId ;  /* 0x00000000000789c3 */ /* 0x000e220000008800 */
[----:B------:R-:W-:Y:S01]  /*05c0*/  @!UP0 UMOV UR6, 0x400 ;  /* 0x0000040000068882 */ /* 0x000fe20000000000 */
[----:B-1----:R-:W-:Y:S01]  /*05d0*/  R2UR UR4, R8 ;  /* 0x00000000080472ca */ /* 0x002fe200000e0000 */
[----:B------:R-:W-:-:S02]  /*05e0*/  IMAD R4, R4, 0x4, R7 ;  /* 0x0000000404047824 */ /* 0x000fc400078e0207 */
[----:B------:R-:W-:Y:S02]  /*05f0*/  FMUL R6, R0, UR5 ;  /* 0x0000000500067c20 */ /* 0x000fe40008400000 */
[C---:B------:R-:W-:Y:S01]  /*0600*/  IMAD.SHL.U32 R19, R4.reuse, 0x4, RZ ;  /* 0x0000000404137824 */ /* 0x040fe200078e00ff */
[----:B------:R-:W-:-:S03]  /*0610*/  LEA.HI R0, R4, R4, RZ, 0x1 ;  /* 0x0000000404007211 */ /* 0x000fc600078f08ff */
[----:B------:R-:W1:Y:S01]  /*0620*/  F2I.U32.TRUNC.NTZ R6, R6 ;  /* 0x0000000600067305 */ /* 0x000e62000020f000 */
[----:B------:R-:W-:Y:S02]  /*0630*/  LOP3.LUT R3, R0, 0xfffffffe, RZ, 0xc0, !PT ;  /* 0xfffffffe00037812 */ /* 0x000fe400078ec0ff */
[C---:B------:R-:W-:Y:S01]  /*0640*/  LOP3.LUT R19, R4.reuse, 0xc, R19, 0x78, !PT ;  /* 0x0000000c04137812 */ /* 0x040fe200078e7813 */
[----:B------:R-:W-:Y:S02]  /*0650*/  UIADD3 UR4, -UR4, URZ, URZ ;  /* 0x0000003f04047290 */ /* 0x000fe4000fffe13f */
[----:B------:R-:W-:Y:S02]  /*0660*/  IMAD.IADD R3, R4, 0x1, -R3 ;  /* 0x0000000104037824 */ /* 0x000fe400078e0a03 */
[----:B------:R-:W-:-:S03]  /*0670*/  UIMAD UR8, UR8, UR4, UR13 ;  /* 0x00000004080872a4 */ /* 0x000fc6000f8e020d */
[----:B------:R-:W-:Y:S02]  /*0680*/  UMOV UR4, 0x20 ;  /* 0x0000002000047882 */ /* 0x000fe40000000000 */
[----:B------:R-:W-:-:S04]  /*0690*/  @!UP0 UIADD3 UR4, -UR4, 0x100000, URZ ;  /* 0x0010000004048890 */ /* 0x000fc8000fffe13f */
[----:B------:R-:W-:Y:S02]  /*06a0*/  @!UP0 USHF.L.U32 UR5, UR4, 0xb, URZ ;  /* 0x0000000b04058899 */ /* 0x000fe4000800063f */
[----:B------:R-:W-:Y:S01]  /*06b0*/  @!UP0 USHF.L.U32 UR4, UR4, 0x1, URZ ;  /* 0x0000000104048899 */ /* 0x000fe2000800063f */
[----:B------:R-:W-:Y:S01]  /*06c0*/  ISETP.NE.AND P3, PT, R3, UR8, PT ;  /* 0x0000000803007c0c */ /* 0x000fe2000bf65270 */
[----:B0-----:R-:W-:Y:S01]  /*06d0*/  @!UP0 ULEA UR6, UR7, UR6, 0x18 ;  /* 0x0000000607068291 */ /* 0x001fe2000f8ec03f */
[----:B------:R-:W0:Y:S01]  /*06e0*/  LDC R3, c[0x0][0x140] ;  /* 0x00005000ff037b82 */ /* 0x000e220000000800 */
[----:B-1----:R-:W-:Y:S01]  /*06f0*/  R2UR UR12, R6 ;  /* 0x00000000060c72ca */ /* 0x002fe200000e0000 */
[----:B------:R-:W-:Y:S01]  /*0700*/  VOTEU.ALL UP0, P0 ;  /* 0x00000000003f7886 */ /* 0x000fe20000000000 */
[----:B------:R-:W-:-:S04]  /*0710*/  LOP3.LUT P0, RZ, R5, 0x7, RZ, 0xc0, !PT ;  /* 0x0000000705ff7812 */ /* 0x000fc8000780c0ff */
[C---:B------:R-:W-:Y:S01]  /*0720*/  ISETP.LT.U32.AND P0, PT, R19.reuse, 0x2, !P0 ;  /* 0x000000021300780c */ /* 0x040fe20004701070 */
[----:B------:R-:W1:Y:S03]  /*0730*/  FENCE.VIEW.ASYNC.S ;  /* 0x00000000000073c6 */ /* 0x000e660000000000 */
[----:B-1----:R-:W1:Y:S01]  /*0740*/  @!UP0 SYNCS.EXCH.64 URZ, [UR6+0x50], UR4 ;  /* 0x00005004063f85b2 */ /* 0x002e620008000100 */
[----:B------:R-:W-:Y:S02]  /*0750*/  @P3 LEA.HI R0, R19, R19, RZ, 0x1 ;  /* 0x0000001313003211 */ /* 0x000fe400078f08ff */
[----:B------:R-:W-:Y:S02]  /*0760*/  UIADD3 UR12, -UR12, URZ, URZ ;  /* 0x0000003f0c0c7290 */ /* 0x000fe4000fffe13f */
[----:B------:R-:W-:Y:S02]  /*0770*/  @P3 SHF.R.S32.HI R0, RZ, 0x1, R0 ;  /* 0x00000001ff003819 */ /* 0x000fe40000011400 */
[----:B0-----:R-:W-:-:S02]  /*0780*/  ISETP.EQ.U32.AND P2, PT, R3, 0x1, PT ;  /* 0x000000010300780c */ /* 0x001fc40003f42070 */
[----:B------:R-:W-:Y:S01]  /*0790*/  SEL R3, RZ, 0x1, !P0 ;  /* 0x00000001ff037807 */ /* 0x000fe20004000000 */
[----:B------:R0:W1:Y:S01]  /*07a0*/  @!UP1 SYNCS.EXCH.64 URZ, [UR6+0x58], UR4 ;  /* 0x00005804063f95b2 */ /* 0x0000620008000100 */
[----:B------:R-:W-:Y:S01]  /*07b0*/  NOP ;  /* 0x0000000000007918 */ /* 0x000fe20000000000 */
[----:B0-----:R-:W-:-:S06]  /*07c0*/  UIMAD UR4, UR11, UR12, UR10 ;  /* 0x0000000c0b0472a4 */ /* 0x001fcc000f8e020a */
[----:B------:R-:W-:-:S04]  /*07d0*/  @P3 ISETP.NE.AND P4, PT, R0, UR4, PT ;  /* 0x0000000400003c0c */ /* 0x000fc8000bf85270 */
[----:B------:R-:W-:-:S04]  /*07e0*/  @P3 SEL R18, RZ, 0x1, P4 ;  /* 0x00000001ff123807 */ /* 0x000fc80002000000 */
[----:B------:R-:W-:Y:S01]  /*07f0*/  LOP3.LUT R18, R18, R3, RZ, 0xc0, !PT ;  /* 0x0000000312127212 */ /* 0x000fe200078ec0ff */
[----:B------:R-:W-:Y:S06]  /*0800*/  @!P2 BRA `(.L_x_3) ;  /* 0x000000000008a947 */ /* 0x000fec0003800000 */
[----:B-1234-:R-:W-:Y:S01]  /*0810*/  UCGABAR_ARV ;  /* 0x00000000000079c7 */ /* 0x01efe20008000000 */
[----:B------:R-:W-:Y:S05]  /*0820*/  BRA `(.L_x_4) ;  /* 0x0000000000047947 */ /* 0x000fea0003800000 */
.L_x_3:
[----:B-1234-:R-:W-:Y:S01]  /*0830*/  NOP ;  /* 0x0000000000007918 */ /* 0x01efe20000000000 */
.L_x_4:
[----:B------:R-:W-:Y:S01]  /*0840*/  ULDC UR4, c[0x0][0x65c] ;  /* 0x0001970000047ab9 */ /* 0x000fe20000000800 */
[----:B------:R-:W-:Y:S01]  /*0850*/  UMOV UR5, URZ ;  /* 0x0000003f00057c82 */ /* 0x000fe20008000000 */
[----:B------:R-:W-:-:S03]  /*0860*/  UISETP.NE.AND UP0, UPT, UR4, 0x1, UPT ;  /* 0x000000010400788c */ /* 0x000fc6000bf05270 */
[----:B------:R-:W-:Y:S01]  /*0870*/  UMOV UR4, UR13 ;  /* 0x0000000d00047c82 */ /* 0x000fe20008000000 */
[----:B------:R-:W-:Y:S02]  /*0880*/  UP2UR UR45, UPR, URZ, 0x1 ;  /* 0x000000013f2d7883 */ /* 0x000fe40008000000 */
[----:B------:R-:W-:Y:S02]  /*0890*/  PLOP3.LUT P3, PT, PT, PT, UP0, 0x80, 0x0 ;  /* 0x000000000000781c */ /* 0x000fe40003f6f008 */
[----:B------:R-:W-:Y:S02]  /*08a0*/  PLOP3.LUT P4, PT, PT, PT, UP0, 0x80, 0x0 ;  /* 0x000000000000781c */ /* 0x000fe40003f8f008 */
[----:B------:R-:W-:Y:S01]  /*08b0*/  PLOP3.LUT P5, PT, PT, PT, UP0, 0x80, 0x0 ;  /* 0x000000000000781c */ /* 0x000fe20003faf008 */
[----:B------:R-:W-:Y:S01]  /*08c0*/  @UP0 ULDC UR14, c[0x0][0x10] ;  /* 0x00000400000e0ab9 */ /* 0x000fe20000000800 */
[----:B------:R-:W-:Y:S01]  /*08d0*/  @UP0 UMOV UR6, UR10 ;  /* 0x0000000a00060c82 */ /* 0x000fe20008000000 */
[----:B------:R-:W-:Y:S01]  /*08e0*/  @UP0 UMOV UR7, URZ ;  /* 0x0000003f00070c82 */ /* 0x000fe20008000000 */
[----:B------:R-:W-:Y:S01]  /*08f0*/  PLOP3.LUT P0, PT, PT, PT, UP0, 0x80, 0x0 ;  /* 0x000000000000781c */ /* 0x000fe20003f0f008 */
[----:B------:R-:W-:-:S03]  /*0900*/  @UP0 UIMAD.WIDE.U32 UR14, UR13, UR14, UR6 ;  /* 0x0000000e0d0e02a5 */ /* 0x000fc6000f8e0006 */
[----:B------:R-:W-:Y:S01]  /*0910*/  @!UP0 ULDC UR7, c[0x0][0xc] ;  /* 0x0000030000078ab9 */ /* 0x000fe20000000800 */
[----:B------:R-:W-:Y:S01]  /*0920*/  @UP0 UMOV UR6, URZ ;  /* 0x0000003f00060c82 */ /* 0x000fe20008000000 */
[----:B------:R-:W-:Y:S01]  /*0930*/  @!UP0 UIMAD.WIDE.U32 UR4, UR10, UR7, UR4 ;  /* 0x000000070a0482a5 */ /* 0x000fe2000f8e0004 */
[----:B------:R-:W-:Y:S01]  /*0940*/  IMAD.U32 R17, RZ, RZ, UR15 ;  /* 0x0000000fff117e24 */ /* 0x000fe2000f8e00ff */
[----:B------:R-:W-:Y:S01]  /*0950*/  @UP0 UIADD3 UR6, UR15, UR6, URZ ;  /* 0x000000060f060290 */ /* 0x000fe2000fffe03f */
[----:B------:R-:W-:-:S03]  /*0960*/  IMAD.U32 R16, RZ, RZ, UR14 ;  /* 0x0000000eff107e24 */ /* 0x000fc6000f8e00ff */
[----:B------:R-:W-:Y:S01]  /*0970*/  IMAD.U32 R4, RZ, RZ, UR4 ;  /* 0x00000004ff047e24 */ /* 0x000fe2000f8e00ff */
[----:B------:R-:W-:Y:S01]  /*0980*/  MOV R5, UR5 ;  /* 0x0000000500057c02 */ /* 0x000fe20008000f00 */
[----:B------:R-:W-:Y:S02]  /*0990*/  IMAD.U32 R7, RZ, RZ, UR5 ;  /* 0x00000005ff077e24 */ /* 0x000fe4000f8e00ff */
[----:B------:R-:W-:Y:S02]  /*09a0*/  @P3 IMAD.U32 R17, RZ, RZ, UR6 ;  /* 0x00000006ff113e24 */ /* 0x000fe4000f8e00ff */
[----:B------:R-:W-:Y:S02]  /*09b0*/  IMAD.U32 R6, RZ, RZ, UR4 ;  /* 0x00000004ff067e24 */ /* 0x000fe4000f8e00ff */
[----:B------:R-:W-:Y:S02]  /*09c0*/  @!P4 IMAD.MOV.U32 R16, RZ, RZ, R4 ;  /* 0x000000ffff10c224 */ /* 0x000fe400078e0004 */
[----:B------:R-:W-:Y:S01]  /*09d0*/  @!P5 IMAD.MOV.U32 R17, RZ, RZ, R7 ;  /* 0x000000ffff11d224 */ /* 0x000fe200078e0007 */
[----:B------:R-:W-:Y:S06]  /*09e0*/  @!P2 BRA `(.L_x_5) ;  /* 0x00000000000ca947 */ /* 0x000fec0003800000 */
[----:B------:R-:W-:Y:S01]  /*09f0*/  UCGABAR_WAIT ;  /* 0x0000000000007dc7 */ /* 0x000fe20008000000 */
[----:B------:R-:W-:Y:S01]  /*0a00*/  CCTL.IVALL ;  /* 0x00000000ff00798f */ /* 0x000fe20002000000 */
[----:B------:R-:W-:Y:S05]  /*0a10*/  BRA `(.L_x_6) ;  /* 0x0000000000047947 */ /* 0x000fea0003800000 */
.L_x_5:
[----:B------:R-:W-:Y:S06]  /*0a20*/  BAR.SYNC.DEFER_BLOCKING 0x0 ;  /* 0x0000000000007b1d */ /* 0x000fec0000010000 */
.L_x_6:
[----:B------:R-:W-:Y:S05]  /*0a30*/  @!P1 BRA `(.L_x_7) ;  /* 0x000000dc00e49947 */ /* 0x000fea0003800000 */
[----:B------:R-:W-:-:S06]  /*0a40*/  UISETP.GT.U32.AND UP0, UPT, UR16, 0x1, UPT ;  /* 0x000000011000788c */ /* 0x000fcc000bf04070 */
[----:B------:R-:W-:-:S13]  /*0a50*/  PLOP3.LUT P0, PT, PT, PT, UP0, 0x80, 0x0 ;  /* 0x000000000000781c */ /* 0x000fda0003f0f008 */
[----:B------:R-:W-:Y:S05]  /*0a60*/  @P0 EXIT ;  /* 0x000000000000094d */ /* 0x000fea0003800000 */
[----:B------:R-:W-:Y:S01]  /*0a70*/  ULDC.64 UR4, c[0x0][0x650] ;  /* 0x0001940000047ab9 */ /* 0x000fe20000000a00 */
[----:B------:R-:W-:Y:S01]  /*0a80*/  UMOV UR41, 0xffffffff ;  /* 0xffffffff00297882 */ /* 0x000fe20000000000 */
[----:B------:R-:W-:Y:S01]  /*0a90*/  ISETP.GE.U32.AND P0, PT, R16, UR4, PT ;  /* 0x0000000410007c0c */ /* 0x000fe2000bf06070 */
[----:B------:R-:W-:Y:S01]  /*0aa0*/  UMOV UR42, 0xffffffff ;  /* 0xffffffff002a7882 */ /* 0x000fe20000000000 */
[----:B------:R-:W-:Y:S01]  /*0ab0*/  UMOV UR43, 0xffffffff ;  /* 0xffffffff002b7882 */ /* 0x000fe20000000000 */
[----:B------:R-:W-:Y:S02]  /*0ac0*/  PRMT R0, RZ, 0x7610, R0 ;  /* 0x00007610ff007816 */ /* 0x000fe40000000000 */
[----:B------:R-:W-:-:S13]  /*0ad0*/  ISETP.GE.U32.AND.EX P0, PT, R17, UR5, PT, P0 ;  /* 0x0000000511007c0c */ /* 0x000fda000bf06100 */
[----:B------:R-:W-:Y:S05]  /*0ae0*/  @P0 BRA `(.L_x_8) ;  /* 0x0000000400480947 */ /* 0x000fea0003800000 */
[----:B------:R-:W-:Y:S01]  /*0af0*/  ULDC.64 UR16, c[0x0][0x628] ;  /* 0x00018a0000107ab9 */ /* 0x000fe20000000a00 */
[C---:B------:R-:W-:Y:S01]  /*0b00*/  R2UR UR19, R16.reuse ;  /* 0x00000000101372ca */ /* 0x040fe200000e0000 */
[----:B------:R-:W-:Y:S01]  /*0b10*/  ULDC UR18, c[0x0][0x630] ;  /* 0x00018c0000127ab9 */ /* 0x000fe20000000800 */
[----:B------:R-:W-:Y:S02]  /*0b20*/  ISETP.NE.U32.AND P0, PT, RZ, UR16, PT ;  /* 0x00000010ff007c0c */ /* 0x000fe4000bf05070 */
[----:B------:R-:W-:Y:S02]  /*0b30*/  R2UR UR4, R16 ;  /* 0x00000000100472ca */ /* 0x000fe400000e0000 */
[----:B------:R-:W-:Y:S02]  /*0b40*/  ISETP.NE.AND.EX P0, PT, RZ, UR17, PT, P0 ;  /* 0x00000011ff007c0c */ /* 0x000fe4000bf05300 */
[----:B------:R-:W-:-:S11]  /*0b50*/  R2UR UR5, R17 ;  /* 0x00000000110572ca */ /* 0x000fd600000e0000 */
[----:B------:R-:W-:Y:S05]  /*0b60*/  @!P0 BRA `(.L_x_9) ;  /* 0x0000000000308947 */ /* 0x000fea0003800000 */
[----:B------:R-:W-:Y:S01]  /*0b70*/  R2UR UR4, R16 ;  /* 0x00000000100472ca */ /* 0x000fe200000e0000 */
[----:B------:R-:W-:Y:S01]  /*0b80*/  ULDC UR9, c[0x0][0x634] ;  /* 0x00018d0000097ab9 */ /* 0x000fe20000000800 */
[----:B------:R-:W-:-:S11]  /*0b90*/  R2UR UR13, R17 ;  /* 0x00000000110d72ca */ /* 0x000fd600000e0000 */
[----:B------:R-:W-:-:S04]  /*0ba0*/  UIADD3 UR9, UP0, UR4, UR9, URZ ;  /* 0x0000000904097290 */ /* 0x000fc8000ff1e03f */
[----:B------:R-:W-:-:S04]  /*0bb0*/  UIADD3.X UR13, URZ, UR13, URZ, UP0, !UPT ;  /* 0x0000000d3f0d7290 */ /* 0x000fc800087fe43f */
[----:B------:R-:W-:-:S04]  /*0bc0*/  UIMAD.WIDE.U32 UR4, UR13, UR16, URZ ;  /* 0x000000100d0472a5 */ /* 0x000fc8000f8e003f */
[----:B------:R-:W-:Y:S02]  /*0bd0*/  UIMAD.WIDE.U32 UR6, UP0, UR9, UR17, UR4 ;  /* 0x00000011090672a5 */ /* 0x000fe4000f800004 */
[----:B------:R-:W-:Y:S02]  /*0be0*/  UIMAD.WIDE.U32 UR4, UR9, UR16, URZ ;  /* 0x00000010090472a5 */ /* 0x000fe4000f8e003f */
[----:B------:R-:W-:Y:S02]  /*0bf0*/  UIADD3.X UR15, URZ, URZ, URZ, UP0, !UPT ;  /* 0x0000003f3f0f7290 */ /* 0x000fe400087fe43f */
[----:B------:R-:W-:Y:S01]  /*0c00*/  UIADD3 URZ, UP0, UR5, UR6, URZ ;  /* 0x00000006053f7290 */ /* 0x000fe2000ff1e03f */
[----:B------:R-:W-:-:S03]  /*0c10*/  UMOV UR14, UR7 ;  /* 0x00000007000e7c82 */ /* 0x000fc60008000000 */
[----:B------:R-:W-:-:S12]  /*0c20*/  UIMAD.WIDE.U32.X UR4, UR13, UR17, UR14, UP0 ;  /* 0x000000110d0472a5 */ /* 0x000fd800080e040e */
.L_x_9:
[----:B------:R-:W-:Y:S01]  /*0c30*/  USHF.R.U64 UR43, UR4, UR18, UR5 ;  /* 0x00000012042b7299 */ /* 0x000fe20008001205 */
[----:B------:R-:W-:Y:S01]  /*0c40*/  R2UR UR7, R17 ;  /* 0x00000000110772ca */ /* 0x000fe200000e0000 */
[----:B------:R-:W-:Y:S02]  /*0c50*/  USHF.R.U32.HI UR4, URZ, UR18, UR5 ;  /* 0x000000123f047299 */ /* 0x000fe40008011605 */
[----:B------:R-:W-:Y:S01]  /*0c60*/  UIADD3 UR5, UP0, URZ, -UR43, URZ ;  /* 0x8000002b3f057290 */ /* 0x000fe2000ff1e03f */
[----:B------:R-:W-:Y:S01]  /*0c70*/  ULDC.64 UR14, c[0x0][0x620] ;  /* 0x00018800000e7ab9 */ /* 0x000fe20000000a00 */
[----:B------:R-:W-:Y:S02]  /*0c80*/  UMOV UR6, UR19 ;  /* 0x0000001300067c82 */ /* 0x000fe40008000000 */
[----:B------:R-:W-:Y:S01]  /*0c90*/  UIADD3.X UR4, URZ, ~UR4, URZ, UP0, !UPT ;  /* 0x800000043f047290 */ /* 0x000fe200087fe43f */
[----:B------:R-:W-:Y:S01]  /*0ca0*/  ULDC UR9, c[0x0][0x618] ;  /* 0x0001860000097ab9 */ /* 0x000fe20000000800 */
[----:B------:R-:W-:-:S02]  /*0cb0*/  UIMAD UR12, UR11, UR12, UR10 ;  /* 0x0000000c0b0c72a4 */ /* 0x000fc4000f8e020a */
[----:B------:R-:W-:Y:S02]  /*0cc0*/  UIMAD UR4, UR4, UR14, URZ ;  /* 0x0000000e040472a4 */ /* 0x000fe4000f8e023f */
[----:B------:R-:W-:Y:S02]  /*0cd0*/  UIMAD.WIDE.U32 UR6, UR5, UR14, UR6 ;  /* 0x0000000e050672a5 */ /* 0x000fe4000f8e0006 */
[----:B------:R-:W-:Y:S01]  /*0ce0*/  UIMAD UR4, UR5, UR15, UR4 ;  /* 0x0000000f050472a4 */ /* 0x000fe2000f8e0204 */
[----:B------:R-:W-:Y:S01]  /*0cf0*/  ULDC UR10, c[0x0][0x608] ;  /* 0x00018200000a7ab9 */ /* 0x000fe20000000800 */
[----:B------:R-:W-:Y:S02]  /*0d00*/  ULDC UR18, c[0x0][0x658] ;  /* 0x0001960000127ab9 */ /* 0x000fe40000000800 */
[----:B------:R-:W-:Y:S01]  /*0d10*/  UIADD3 UR7, UR7, UR4, URZ ;  /* 0x0000000407077290 */ /* 0x000fe2000fffe03f */
[----:B------:R-:W-:Y:S02]  /*0d20*/  UMOV UR11, 0xffffffff ;  /* 0xffffffff000b7882 */ /* 0x000fe40000000000 */
[----:B------:R-:W-:Y:S01]  /*0d30*/  ULDC.64 UR4, c[0x0][0x640] ;  /* 0x0001900000047ab9 */ /* 0x000fe20000000a00 */
[----:B------:R-:W-:Y:S01]  /*0d40*/  USHF.R.U64 UR16, UR6, UR9, UR7 ;  /* 0x0000000906107299 */ /* 0x000fe20008001207 */
[----:B------:R-:W-:Y:S01]  /*0d50*/  ISETP.NE.U32.AND P0, PT, RZ, UR4, PT ;  /* 0x00000004ff007c0c */ /* 0x000fe2000bf05070 */
[----:B------:R-:W-:-:S02]  /*0d60*/  USHF.R.U32.HI UR7, URZ, UR9, UR7 ;  /* 0x000000093f077299 */ /* 0x000fc40008011607 */
[----:B------:R-:W-:Y:S01]  /*0d70*/  USHF.L.U32 UR6, UR11, UR18, URZ ;  /* 0x000000120b067299 */ /* 0x000fe2000800063f */
[----:B------:R-:W-:Y:S01]  /*0d80*/  ISETP.NE.AND.EX P0, PT, RZ, UR5, PT, P0 ;  /* 0x00000005ff007c0c */ /* 0x000fe2000bf05300 */
[----:B------:R-:W-:Y:S02]  /*0d90*/  USHF.R.U64 UR22, UR16, UR10, UR7 ;  /* 0x0000000a10167299 */ /* 0x000fe40008001207 */
[----:B------:R-:W-:Y:S02]  /*0da0*/  USHF.R.U32.HI UR7, URZ, UR10, UR7 ;  /* 0x0000000a3f077299 */ /* 0x000fe40008011607 */
[----:B------:R-:W-:Y:S02]  /*0db0*/  UISETP.NE.AND UP1, UPT, UR45, URZ, UPT ;  /* 0x0000003f2d00728c */ /* 0x000fe4000bf25270 */
[----:B------:R-:W-:Y:S01]  /*0dc0*/  USHF.R.U64 UR23, UR22, UR18, UR7 ;  /* 0x0000001216177299 */ /* 0x000fe20008001207 */
[----:B------:R-:W-:Y:S01]  /*0dd0*/  ULDC UR17, c[0x0][0x600] ;  /* 0x0001800000117ab9 */ /* 0x000fe20000000800 */
[----:B------:R-:W-:-:S02]  /*0de0*/  ULOP3.LUT UR13, URZ, UR6, URZ, 0x33, !UPT ;  /* 0x000000063f0d7292 */ /* 0x000fc4000f8e333f */
[----:B------:R-:W-:Y:S02]  /*0df0*/  UIADD3 UR15, UR17, -0x1, URZ ;  /* 0xffffffff110f7890 */ /* 0x000fe4000fffe03f */
[----:B------:R-:W-:Y:S02]  /*0e00*/  USEL UR12, UR8, UR12, !UP1 ;  /* 0x0000000c080c7287 */ /* 0x000fe4000c800000 */
[----:B------:R-:W-:Y:S01]  /*0e10*/  USHF.R.U32.HI UR7, URZ, UR18, UR7 ;  /* 0x000000123f077299 */ /* 0x000fe20008011607 */
[----:B------:R-:W-:Y:S01]  /*0e20*/  ULDC UR19, c[0x0][0x648] ;  /* 0x0001920000137ab9 */ /* 0x000fe20000000800 */
[----:B------:R-:W-:Y:S01]  /*0e30*/  ULDC UR20, c[0x0][0x638] ;  /* 0x00018e0000147ab9 */ /* 0x000fe20000000800 */
[----:B------:R-:W-:Y:S01]  /*0e40*/  UMOV UR21, 0x1 ;  /* 0x0000000100157882 */ /* 0x000fe20000000000 */
[----:B------:R-:W-:Y:S01]  /*0e50*/  UMOV UR6, UR23 ;  /* 0x0000001700067c82 */ /* 0x000fe20008000000 */
[----:B------:R-:W-:Y:S07]  /*0e60*/  @!P0 BRA `(.L_x_10) ;  /* 0x0000000000308947 */ /* 0x000fee0003800000 */
[----:B------:R-:W-:Y:S02]  /*0e70*/  ULDC UR10, c[0x0][0x64c] ;  /* 0x00019300000a7ab9 */ /* 0x000fe40000000800 */
        /* <DEDUP_REMOVED lines=8> */
[----:B------:R-:W-:-:S07]  /*0f00*/  UIMAD.WIDE.U32.X UR4, UR14, UR5, UR10, UP0 ;  /* 0x000000050e0472a5 */ /* 0x000fce00080e040a */
[----:B------:R-:W-:Y:S01]  /*0f10*/  UMOV UR6, UR4 ;  /* 0x0000000400067c82 */ /* 0x000fe20008000000 */
[----:B------:R-:W-:-:S05]  /*0f20*/  UMOV UR7, UR5 ;  /* 0x0000000500077c82 */ /* 0x000fca0008000000 */
.L_x_10:
[----:B------:R-:W-:Y:S01]  /*0f30*/  USHF.R.U64 UR5, UR6, UR19, UR7 ;  /* 0x0000001306057299 */ /* 0x000fe20008001207 */
[----:B------:R-:W-:Y:S01]  /*0f40*/  IMAD.MOV.U32 R0, RZ, RZ, 0x1 ;  /* 0x00000001ff007424 */ /* 0x000fe200078e00ff */
[----:B------:R-:W-:Y:S02]  /*0f50*/  USHF.L.U32 UR4, UR21, UR18, URZ ;  /* 0x0000001215047299 */ /* 0x000fe4000800063f */
[----:B------:R-:W-:Y:S02]  /*0f60*/  ULOP3.LUT UR13, UR22, UR13, URZ, 0xc0, !UPT ;  /* 0x0000000d160d7292 */ /* 0x000fe4000f8ec03f */
[----:B------:R-:W-:Y:S02]  /*0f70*/  UIADD3 UR6, -UR5, URZ, URZ ;  /* 0x0000003f05067290 */ /* 0x000fe4000fffe13f */
[----:B------:R-:W-:Y:S02]  /*0f80*/  UIMAD UR13, UR4, UR5, UR13 ;  /* 0x00000005040d72a4 */ /* 0x000fe4000f8e020d */
[----:B------:R-:W-:-:S02]  /*0f90*/  ULOP3.LUT UR15, UR16, UR15, URZ, 0xc0, !UPT ;  /* 0x0000000f100f7292 */ /* 0x000fc4000f8ec03f */
[----:B------:R-:W-:Y:S01]  /*0fa0*/  UIMAD UR4, UR6, UR20, UR23 ;  /* 0x00000014060472a4 */ /* 0x000fe2000f8e0217 */
[----:B------:R-:W-:Y:S01]  /*0fb0*/  ULDC UR5, c[0x0][0x610] ;  /* 0x0001840000057ab9 */ /* 0x000fe20000000800 */
[----:B------:R-:W-:Y:S02]  /*0fc0*/  UISETP.NE.AND UP0, UPT, UR45, URZ, UPT ;  /* 0x0000003f2d00728c */ /* 0x000fe4000bf05270 */
[----:B------:R-:W-:Y:S02]  /*0fd0*/  UIMAD UR12, UR13, UR5, UR12 ;  /* 0x000000050d0c72a4 */ /* 0x000fe4000f8e020c */
[----:B------:R-:W-:-:S04]  /*0fe0*/  UIMAD UR4, UR4, UR17, UR15 ;  /* 0x00000011040472a4 */ /* 0x000fc8000f8e020f */
[----:B------:R-:W-:Y:S02]  /*0ff0*/  USEL UR42, UR4, UR12, !UP0 ;  /* 0x0000000c042a7287 */ /* 0x000fe4000c000000 */
[----:B------:R-:W-:-:S12]  /*1000*/  USEL UR41, UR12, UR4, !UP0 ;  /* 0x000000040c297287 */ /* 0x000fd8000c000000 */
.L_x_8:
[----:B------:R-:W-:-:S08]  /*1010*/  NOP ;  /* 0x0000000000007918 */ /* 0x000fd00000000000 */
[----:B------:R-:W0:Y:S02]  /*1020*/  USETMAXREG.TRY_ALLOC.CTAPOOL UP0, 0xe8 ;  /* 0x000000e8000079c8 */ /* 0x000e240008000600 */
[----:B0-----:R-:W-:-:S13]  /*1030*/  PLOP3.LUT P0, PT, PT, PT, UP0, 0x80, 0x0 ;  /* 0x000000000000781c */ /* 0x001fda0003f0f008 */
[----:B------:R-:W-:Y:S05]  /*1040*/  @!P0 BRA `(.L_x_8) ;  /* 0xfffffffc00f08947 */ /* 0x000fea000383ffff */
[----:B------:R-:W-:Y:S01]  /*1050*/  ULDC.64 UR4, c[0x0][0x598] ;  /* 0x0001660000047ab9 */ /* 0x000fe20000000a00 */
[----:B------:R-:W-:Y:S01]  /*1060*/  ULDC.64 UR36, c[0x0][0x208] ;  /* 0x0000820000247ab9 */ /* 0x000fe20000000a00 */
[----:B------:R-:W-:-:S04]  /*1070*/  ISETP.NE.U32.AND P0, PT, RZ, UR4, PT ;  /* 0x00000004ff007c0c */ /* 0x000fc8000bf05070 */
[----:B------:R-:W-:-:S13]  /*1080*/  ISETP.NE.AND.EX P0, PT, RZ, UR5, PT, P0 ;  /* 0x00000005ff007c0c */ /* 0x000fda000bf05300 */
[----:B------:R-:W-:Y:S05]  /*1090*/  @!P0 BRA `(.L_x_11) ;  /* 0x00000000001c8947 */ /* 0x000fea0003800000 */
[----:B------:R-:W0:Y:S02]  /*10a0*/  LDC.64 R4, c[0x0][0x598] ;  /* 0x00016600ff047b82 */ /* 0x000e240000000a00 */
[----:B0-----:R-:W2:Y:S02]  /*10b0*/  LDG.E.64 R4, desc[UR36][R4.64] ;  /* 0x0000002404047981 */ /* 0x001ea4000c1e1b00 */
[----:B--2---:R-:W-:-:S04]  /*10c0*/  ISETP.NE.U32.AND P0, PT, R4, RZ, PT ;  /* 0x000000ff0400720c */ /* 0x004fc80003f05070 */
[----:B------:R-:W-:-:S13]  /*10d0*/  ISETP.NE.AND.EX P0, PT, R5, RZ, PT, P0 ;  /* 0x000000ff0500720c */ /* 0x000fda0003f05300 */
[----:B------:R-:W-:Y:S05]  /*10e0*/  @!P0 BRA `(.L_x_11) ;  /* 0x0000000000088947 */ /* 0x000fea0003800000 */
[----:B------:R0:W5:Y:S01]  /*10f0*/  LD.E R23, desc[UR36][R4.64] ;  /* 0x0000002404177980 */ /* 0x000162000c101900 */
[----:B------:R-:W-:Y:S05]  /*1100*/  BRA `(.L_x_12) ;  /* 0x0000000000247947 */ /* 0x000fea0003800000 */
.L_x_11:
[----:B------:R-:W-:Y:S02]  /*1110*/  ULDC.64 UR4, c[0x0][0x588] ;  /* 0x0001620000047ab9 */ /* 0x000fe40000000a00 */
[----:B------:R-:W-:-:S04]  /*1120*/  ISETP.NE.U32.AND P0, PT, RZ, UR4, PT ;  /* 0x00000004ff007c0c */ /* 0x000fc8000bf05070 */
[----:B------:R-:W-:-:S13]  /*1130*/  ISETP.NE.AND.EX P0, PT, RZ, UR5, PT, P0 ;  /* 0x00000005ff007c0c */ /* 0x000fda000bf05300 */
[----:B------:R-:W-:Y:S05]  /*1140*/  @!P0 BRA `(.L_x_13) ;  /* 0x00000000000c8947 */ /* 0x000fea0003800000 */
[----:B------:R-:W0:Y:S02]  /*1150*/  LDC.64 R4, c[0x0][0x588] ;  /* 0x00016200ff047b82 */ /* 0x000e240000000a00 */
[----:B0-----:R1:W5:Y:S01]  /*1160*/  LDG.E R23, desc[UR36][R4.64] ;  /* 0x0000002404177981 */ /* 0x001362000c1e1900 */
[----:B------:R-:W-:Y:S05]  /*1170*/  BRA `(.L_x_12) ;  /* 0x0000000000087947 */ /* 0x000fea0003800000 */
.L_x_13:
[----:B------:R-:W-:Y:S02]  /*1180*/  ULDC UR4, c[0x0][0x580] ;  /* 0x0001600000047ab9 */ /* 0x000fe40000000800 */
[----:B------:R-:W-:-:S07]  /*1190*/  IMAD.U32 R23, RZ, RZ, UR4 ;  /* 0x00000004ff177e24 */ /* 0x000fce000f8e00ff */
.L_x_12:
[----:B------:R-:W-:Y:S02]  /*11a0*/  ULDC.64 UR4, c[0x0][0x5a0] ;  /* 0x0001680000047ab9 */ /* 0x000fe40000000a00 */
[----:B------:R-:W-:-:S04]  /*11b0*/  ISETP.NE.U32.AND P0, PT, RZ, UR4, PT ;  /* 0x00000004ff007c0c */ /* 0x000fc8000bf05070 */
[----:B------:R-:W-:-:S13]  /*11c0*/  ISETP.NE.AND.EX P0, PT, RZ, UR5, PT, P0 ;  /* 0x00000005ff007c0c */ /* 0x000fda000bf05300 */
[----:B------:R-:W-:Y:S05]  /*11d0*/  @!P0 BRA `(.L_x_14) ;  /* 0x00000000001c8947 */ /* 0x000fea0003800000 */
[----:B01----:R-:W0:Y:S02]  /*11e0*/  LDC.64 R4, c[0x0][0x5a0] ;  /* 0x00016800ff047b82 */ /* 0x003e240000000a00 */
[----:B0-----:R-:W2:Y:S02]  /*11f0*/  LDG.E.64 R4, desc[UR36][R4.64] ;  /* 0x0000002404047981 */ /* 0x001ea4000c1e1b00 */
[----:B--2---:R-:W-:-:S04]  /*1200*/  ISETP.NE.U32.AND P0, PT, R4, RZ, PT ;  /* 0x000000ff0400720c */ /* 0x004fc80003f05070 */
[----:B------:R-:W-:-:S13]  /*1210*/  ISETP.NE.AND.EX P0, PT, R5, RZ, PT, P0 ;  /* 0x000000ff0500720c */ /* 0x000fda0003f05300 */
[----:B------:R-:W-:Y:S05]  /*1220*/  @!P0 BRA `(.L_x_14) ;  /* 0x0000000000088947 */ /* 0x000fea0003800000 */
[----:B------:R0:W5:Y:S01]  /*1230*/  LD.E R22, desc[UR36][R4.64] ;  /* 0x0000002404167980 */ /* 0x000162000c101900 */
[----:B------:R-:W-:Y:S05]  /*1240*/  BRA `(.L_x_15) ;  /* 0x0000000000247947 */ /* 0x000fea0003800000 */
.L_x_14:
[----:B------:R-:W-:Y:S02]  /*1250*/  ULDC.64 UR4, c[0x0][0x590] ;  /* 0x0001640000047ab9 */ /* 0x000fe40000000a00 */
[----:B------:R-:W-:-:S04]  /*1260*/  ISETP.NE.U32.AND P0, PT, RZ, UR4, PT ;  /* 0x00000004ff007c0c */ /* 0x000fc8000bf05070 */
[----:B------:R-:W-:-:S13]  /*1270*/  ISETP.NE.AND.EX P0, PT, RZ, UR5, PT, P0 ;  /* 0x00000005ff007c0c */ /* 0x000fda000bf05300 */
[----:B------:R-:W-:Y:S05]  /*1280*/  @!P0 BRA `(.L_x_16) ;  /* 0x00000000000c8947 */ /* 0x000fea0003800000 */
[----:B01----:R-:W0:Y:S02]  /*1290*/  LDC.64 R4, c[0x0][0x590] ;  /* 0x00016400ff047b82 */ /* 0x003e240000000a00 */
[----:B0-----:R1:W5:Y:S01]  /*12a0*/  LDG.E R22, desc[UR36][R4.64] ;  /* 0x0000002404167981 */ /* 0x001362000c1e1900 */
[----:B------:R-:W-:Y:S05]  /*12b0*/  BRA `(.L_x_15) ;  /* 0x0000000000087947 */ /* 0x000fea0003800000 */
.L_x_16:
[----:B------:R-:W-:Y:S02]  /*12c0*/  ULDC UR4, c[0x0][0x584] ;  /* 0x0001610000047ab9 */ /* 0x000fe40000000800 */
[----:B------:R-:W-:-:S07]  /*12d0*/  IMAD.U32 R22, RZ, RZ, UR4 ;  /* 0x00000004ff167e24 */ /* 0x000fce000f8e00ff */
.L_x_15:
[----:B------:R-:W-:-:S13]  /*12e0*/  LOP3.LUT P0, RZ, R0, 0xff, RZ, 0xc0, !PT ;  /* 0x000000ff00ff7812 */ /* 0x000fda000780c0ff */
[----:B------:R-:W-:Y:S05]  /*12f0*/  @!P0 EXIT ;  /* 0x000000000000894d */ /* 0x000fea0003800000 */
[----:B------:R-:W-:Y:S01]  /*1300*/  ULDC UR4, c[0x0][0x28c] ;  /* 0x0000a30000047ab9 */ /* 0x000fe20000000800 */
[----:B------:R-:W-:Y:S01]  /*1310*/  UMOV UR38, URZ ;  /* 0x0000003f00267c82 */ /* 0x000fe20008000000 */
[----:B------:R-:W-:Y:S01]  /*1320*/  UIADD3 UR4, UR4, 0x3f, URZ ;  /* 0x0000003f04047890 */ /* 0x000fe2000fffe03f */
[----:B------:R-:W-:-:S03]  /*1330*/  UMOV UR39, URZ ;  /* 0x0000003f00277c82 */ /* 0x000fc60008000000 */
[----:B------:R-:W-:-:S04]  /*1340*/  USHF.R.S32.HI UR5, URZ, 0x1f, UR4 ;  /* 0x0000001f3f057899 */ /* 0x000fc80008011404 */
[----:B------:R-:W-:-:S04]  /*1350*/  ULEA.HI UR5, UR5, UR4, URZ, 0x6 ;  /* 0x0000000405057291 */ /* 0x000fc8000f8f303f */
[----:B------:R-:W-:-:S12]  /*1360*/  USHF.R.S32.HI UR44, URZ, 0x6, UR5 ;  /* 0x000000063f2c7899 */ /* 0x000fd80008011405 */
.L_x_418:
[----:B------:R-:W-:Y:S01]  /*1370*/  LOP3.LUT R0, R2, 0x80, RZ, 0xc0, !PT ;  /* 0x0000008002007812 */ /* 0x000fe200078ec0ff */
[----:B--2---:R-:W2:Y:S01]  /*1380*/  S2UR UR7, SR_CgaCtaId ;  /* 0x00000000000779c3 */ /* 0x004ea20000008800 */
[----:B------:R-:W-:Y:S02]  /*1390*/  UMOV UR6, 0x400 ;  /* 0x0000040000067882 */ /* 0x000fe40000000000 */
[----:B------:R-:W-:-:S06]  /*13a0*/  SHF.R.U32.HI R0, RZ, 0x7, R0 ;  /* 0x00000007ff007819 */ /* 0x000fcc0000011600 */
[----:B---3--:R-:W3:Y:S01]  /*13b0*/  SHFL.IDX PT, R0, R0, RZ, 0x1f ;  /* 0x00001fff00007589 */ /* 0x008ee200000e0000 */
[----:B--2---:R-:W-:Y:S01]  /*13c0*/  ULEA UR6, UR7, UR6, 0x18 ;  /* 0x0000000607067291 */ /* 0x004fe2000f8ec03f */
[----:B---3--:R-:W-:-:S13]  /*13d0*/  R2UR UR4, R0 ;  /* 0x00000000000472ca */ /* 0x008fda00000e0000 */
[----:B------:R-:W-:-:S04]  /*13e0*/  ULEA.HI UR5, UR4, UR4, URZ, 0x1 ;  /* 0x0000000404057291 */ /* 0x000fc8000f8f083f */
[----:B------:R-:W-:-:S04]  /*13f0*/  ULOP3.LUT UR5, UR5, 0x7fffe, URZ, 0xc0, !UPT ;  /* 0x0007fffe05057892 */ /* 0x000fc8000f8ec03f */
[----:B------:R-:W-:-:S03]  /*1400*/  UIADD3 UR5, UR4, -UR5, URZ ;  /* 0x8000000504057290 */ /* 0x000fc6000fffe03f */
[----:B------:R-:W-:Y:S01]  /*1410*/  ULDC UR4, c[0x0][0x28c] ;  /* 0x0000a30000047ab9 */ /* 0x000fe20000000800 */
[----:B------:R-:W-:Y:S01]  /*1420*/  ULEA UR5, UR5, UR6, 0xd ;  /* 0x0000000605057291 */ /* 0x000fe2000f8e683f */
[----:B------:R-:W-:-:S03]  /*1430*/  ISETP.LT.AND P0, PT, RZ, UR4, PT ;  /* 0x00000004ff007c0c */ /* 0x000fc6000bf01270 */
[----:B------:R-:W-:-:S04]  /*1440*/  UIADD3 UR5, UR5, 0x100, URZ ;  /* 0x0000010005057890 */ /* 0x000fc8000fffe03f */
[----:B------:R-:W-:-:S04]  /*1450*/  USHF.R.U32.HI UR5, URZ, 0x4, UR5 ;  /* 0x000000043f057899 */ /* 0x000fc80008011605 */
[----:B------:R-:W-:Y:S02]  /*1460*/  ULOP3.LUT UR46, UR5, 0x3fff, URZ, 0xc0, !UPT ;  /* 0x00003fff052e7892 */ /* 0x000fe4000f8ec03f */
[----:B-1--45:R-:W-:Y:S10]  /*1470*/  @P0 BRA `(.L_x_17) ;  /* 0x0000000000400947 */ /* 0x032ff40003800000 */
[----:B------:R-:W-:Y:S01]  /*1480*/  MOV R0, 0x0 ;  /* 0x0000000000007802 */ /* 0x000fe20000000f00 */
[----:B------:R-:W-:Y:S01]  /*1490*/  ULDC.64 UR4, c[0x4][0x68] ;  /* 0x01001a0000047ab9 */ /* 0x000fe20000000a00 */
[----:B------:R-:W-:Y:S01]  /*14a0*/  ULDC.64 UR6, c[0x4][0x8] ;  /* 0x0100020000067ab9 */ /* 0x000fe20000000a00 */
[----:B01----:R-:W-:Y:S01]  /*14b0*/  IMAD.U32 R4, RZ, RZ, UR4 ;  /* 0x00000004ff047e24 */ /* 0x003fe2000f8e00ff */
[----:B------:R0:W1:Y:S01]  /*14c0*/  LDC.64 R14, c[0x4][R0] ;  /* 0x01000000000e7b82 */ /* 0x0000620000000a00 */
[----:B------:R-:W-:Y:S01]  /*14d0*/  IMAD.U32 R5, RZ, RZ, UR5 ;  /* 0x00000005ff057e24 */ /* 0x000fe2000f8e00ff */
[----:B------:R-:W-:Y:S01]  /*14e0*/  ULDC.64 UR4, c[0x4][0x70] ;  /* 0x01001c0000047ab9 */ /* 0x000fe20000000a00 */
[----:B------:R-:W-:Y:S01]  /*14f0*/  MOV R10, UR6 ;  /* 0x00000006000a7c02 */ /* 0x000fe20008000f00 */
[----:B------:R-:W-:Y:S02]  /*1500*/  IMAD.U32 R6, RZ, RZ, UR4 ;  /* 0x00000004ff067e24 */ /* 0x000fe4000f8e00ff */
[----:B------:R-:W-:-:S02]  /*1510*/  IMAD.U32 R7, RZ, RZ, UR5 ;  /* 0x00000005ff077e24 */ /* 0x000fc4000f8e00ff */
[----:B------:R-:W-:Y:S02]  /*1520*/  IMAD.U32 R11, RZ, RZ, UR7 ;  /* 0x00000007ff0b7e24 */ /* 0x000fe4000f8e00ff */
[----:B------:R-:W-:Y:S02]  /*1530*/  IMAD.MOV.U32 R8, RZ, RZ, 0x1e1 ;  /* 0x000001e1ff087424 */ /* 0x000fe400078e00ff */
[----:B------:R-:W-:Y:S02]  /*1540*/  IMAD.MOV.U32 R12, RZ, RZ, 0x1 ;  /* 0x00000001ff0c7424 */ /* 0x000fe400078e00ff */
[----:B0-----:R-:W-:-:S07]  /*1550*/  IMAD.MOV.U32 R13, RZ, RZ, RZ ;  /* 0x000000ffff0d7224 */ /* 0x001fce00078e00ff */
[----:B------:R-:W-:-:S07]  /*1560*/  LEPC R20, `(.L_x_17) ;  /* 0x000000001014794e */ /* 0x000fce0000000000 */
[----:B-1---5:R-:W-:Y:S05]  /*1570*/  CALL.ABS.NOINC R14 ;  /* 0x000000000e007343 */ /* 0x022fea0003c00000 */
.L_x_17:
[----:B------:R-:W-:-:S06]  /*1580*/  ULOP3.LUT UR4, UR40, 0x1, URZ, 0xfc, !UPT ;  /* 0x0000000128047892 */ /* 0x000fcc000f8efc3f */
[----:B------:R-:W-:-:S05]  /*1590*/  IMAD.U32 R0, RZ, RZ, UR4 ;  /* 0x00000004ff007e24 */ /* 0x000fca000f8e00ff */
[----:B------:R-:W-:-:S13]  /*15a0*/  ISETP.NE.AND P0, PT, R0, 0x3, PT ;  /* 0x000000030000780c */ /* 0x000fda0003f05270 */
[----:B------:R-:W-:Y:S05]  /*15b0*/  @!P0 BRA `(.L_x_18) ;  /* 0x0000000000048947 */ /* 0x000fea0003800000 */
[----:B------:R-:W-:Y:S01]  /*15c0*/  BPT.TRAP 0x1 ;  /* 0x000000040000795c */ /* 0x000fe20000300000 */
.L_x_18:
[----:B------:R-:W2:Y:S01]  /*15d0*/  S2UR UR5, SR_CgaCtaId ;  /* 0x00000000000579c3 */ /* 0x000ea20000008800 */
[----:B------:R-:W-:Y:S01]  /*15e0*/  UMOV UR4, 0x400 ;  /* 0x0000040000047882 */ /* 0x000fe20000000000 */
[----:B------:R-:W-:Y:S02]  /*15f0*/  IMAD.U32 R0, RZ, RZ, UR38 ;  /* 0x00000026ff007e24 */ /* 0x000fe4000f8e00ff */
[----:B01----:R-:W-:-:S03]  /*1600*/  IMAD.U32 R4, RZ, RZ, UR39 ;  /* 0x00000027ff047e24 */ /* 0x003fc6000f8e00ff */
[----:B------:R-:W-:Y:S01]  /*1610*/  SHF.L.U32 R0, R0, 0x1f, RZ ;  /* 0x0000001f00007819 */ /* 0x000fe200000006ff */
[----:B--2---:R-:W-:-:S06]  /*1620*/  ULEA UR4, UR5, UR4, 0x18 ;  /* 0x0000000405047291 */ /* 0x004fcc000f8ec03f */
[----:B------:R-:W-:-:S04]  /*1630*/  IMAD.U32 R5, RZ, RZ, UR4 ;  /* 0x00000004ff057e24 */ /* 0x000fc8000f8e00ff */
[----:B------:R-:W-:-:S04]  /*1640*/  IMAD R3, R4, 0x8, R5 ;  /* 0x0000000804037824 */ /* 0x000fc800078e0205 */
[----:B------:R0:W1:Y:S01]  /*1650*/  SYNCS.PHASECHK.TRANS64.TRYWAIT P1, [R3+URZ], R0 ;  /* 0x00000000030075a7 */ /* 0x000062000802017f */
[----:B------:R-:W-:Y:S05]  /*1660*/  @!P0 BRA `(.L_x_19) ;  /* 0x0000000000048947 */ /* 0x000fea0003800000 */
[----:B------:R-:W-:Y:S01]  /*1670*/  BPT.TRAP 0x1 ;  /* 0x000000040000795c */ /* 0x000fe20000300000 */
.L_x_19:
[----:B-1----:R-:W-:Y:S05]  /*1680*/  @P1 BRA `(.L_x_20) ;  /* 0x0000000000081947 */ /* 0x002fea0003800000 */
[----:B------:R-:W1:Y:S02]  /*1690*/  SYNCS.PHASECHK.TRANS64.TRYWAIT P1, [R3+URZ], R0 ;  /* 0x00000000030075a7 */ /* 0x000e64000802017f */
[----:B-1----:R-:W-:Y:S05]  /*16a0*/  @!P1 BRA `(.L_x_21) ;  /* 0x000000e800749947 */ /* 0x002fea0003800000 */
.L_x_20:
[----:B------:R-:W-:-:S04]  /*16b0*/  UISETP.LT.AND UP0, UPT, UR44, 0x1, UPT ;  /* 0x000000012c00788c */ /* 0x000fc8000bf01270 */
[----:B------:R-:W-:-:S06]  /*16c0*/  USEL UR4, UR44, 0x1, UP0 ;  /* 0x000000012c047887 */ /* 0x000fcc0008000000 */
[----:B01----:R-:W-:Y:S01]  /*16d0*/  IMAD.U32 R0, RZ, RZ, UR4 ;  /* 0x00000004ff007e24 */ /* 0x003fe2000f8e00ff */
[----:B------:R-:W-:Y:S05]  /*16e0*/  WARPSYNC.ALL ;  /* 0x0000000000007948 */ /* 0x000fea0003800000 */
[----:B------:R-:W-:-:S04]  /*16f0*/  IADD3 R0, -R0, UR44, RZ ;  /* 0x0000002c00007c10 */ /* 0x000fc8000fffe1ff */
[----:B------:R-:W-:Y:S02]  /*1700*/  ISETP.GE.AND P1, PT, R0, 0x1, PT ;  /* 0x000000010000780c */ /* 0x000fe40003f26270 */
[----:B------:R-:W-:Y:S01]  /*1710*/  R2UR UR4, R5 ;  /* 0x00000000050472ca */ /* 0x000fe200000e0000 */
[----:B------:R-:W-:Y:S01]  /*1720*/  WARPGROUP.ARRIVE ;  /* 0x00000000000079c5 */ /* 0x000fe20000000000 */
[----:B------:R-:W-:Y:S01]  /*1730*/  UMOV UR9, 0x40000040 ;  /* 0x4000004000097882 */ /* 0x000fe20000000000 */
[----:B------:R-:W-:-:S10]  /*1740*/  UMOV UR11, 0x40000040 ;  /* 0x40000040000b7882 */ /* 0x000fd40000000000 */
[----:B------:R-:W-:-:S04]  /*1750*/  UIADD3 UR4, UR4, 0x20100, URZ ;  /* 0x0002010004047890 */ /* 0x000fc8000fffe03f */
[----:B------:R-:W-:-:S04]  /*1760*/  USHF.R.U32.HI UR4, URZ, 0x4, UR4 ;  /* 0x000000043f047899 */ /* 0x000fc80008011604 */
[----:B------:R-:W-:Y:S02]  /*1770*/  ULOP3.LUT UR5, UR4, 0x3fff, URZ, 0xc0, !UPT ;  /* 0x00003fff04057892 */ /* 0x000fe4000f8ec03f */
[----:B------:R-:W-:Y:S02]  /*1780*/  ULOP3.LUT UR4, UR46, 0x10000, URZ, 0xfc, !UPT ;  /* 0x000100002e047892 */ /* 0x000fe4000f8efc3f */
[----:B------:R-:W-:Y:S02]  /*1790*/  ULOP3.LUT UR5, UR5, 0x10000, URZ, 0xfc, !UPT ;  /* 0x0001000005057892 */ /* 0x000fe4000f8efc3f */
[----:B------:R-:W-:Y:S02]  /*17a0*/  ULEA UR6, UR39, UR4, 0xb ;  /* 0x0000000427067291 */ /* 0x000fe4000f8e583f */
[----:B------:R-:W-:-:S05]  /*17b0*/  UIMAD UR7, UR39, 0x600, UR5 ;  /* 0x00000600270778a4 */ /* 0x000fca000f8e0205 */
[----:B------:R-:W-:Y:S02]  /*17c0*/  UMOV UR8, UR6 ;  /* 0x0000000600087c82 */ /* 0x000fe40008000000 */
[----:B------:R-:W-:Y:S02]  /*17d0*/  UMOV UR10, UR7 ;  /* 0x00000007000a7c82 */ /* 0x000fe40008000000 */
[----:B------:R-:W-:Y:S01]  /*17e0*/  HGMMA.64x192x16.F32 R120, gdesc[UR8], RZ, !UPT, gsb0 ;  /* 0x02e00000087879f0 */ /* 0x000fe2000c0008ff */
[----:B------:R-:W-:Y:S01]  /*17f0*/  UIADD3 UR8, UR6, 0x400, URZ ;  /* 0x0000040006087890 */ /* 0x000fe2000fffe03f */
[----:B------:R-:W-:Y:S01]  /*1800*/  UMOV UR9, 0x40000040 ;  /* 0x4000004000097882 */ /* 0x000fe20000000000 */
[----:B------:R-:W-:Y:S02]  /*1810*/  WARPGROUP.DEPBAR.LE gsb0, 0x0 ;  /* 0x00008000000079c5 */ /* 0x000fe40000010000 */
[----:B------:R-:W-:-:S15]  /*1820*/  WARPGROUP.ARRIVE ;  /* 0x00000000000079c5 */ /* 0x000fde0000000000 */
[----:B------:R-:W-:Y:S01]  /*1830*/  HGMMA.64x192x16.F32 R24, gdesc[UR8], RZ, !UPT, gsb0 ;  /* 0x02e00000081879f0 */ /* 0x000fe2000c0008ff */
[----:B------:R-:W-:Y:S02]  /*1840*/  UIADD3 UR8, UR6, 0x2, URZ ;  /* 0x0000000206087890 */ /* 0x000fe4000fffe03f */
[----:B------:R-:W-:Y:S01]  /*1850*/  UIADD3 UR10, UR7, 0x2, URZ ;  /* 0x00000002070a7890 */ /* 0x000fe2000fffe03f */
[----:B------:R-:W-:Y:S01]  /*1860*/  UMOV UR9, 0x40000040 ;  /* 0x4000004000097882 */ /* 0x000fe20000000000 */
[----:B------:R-:W-:Y:S01]  /*1870*/  UMOV UR11, 0x40000040 ;  /* 0x40000040000b7882 */ /* 0x000fe20000000000 */
[----:B------:R-:W-:Y:S02]  /*1880*/  WARPGROUP.DEPBAR.LE gsb0, 0x0 ;  /* 0x00008000000079c5 */ /* 0x000fe40000010000 */
[----:B------:R-:W-:-:S12]  /*1890*/  WARPGROUP.ARRIVE ;  /* 0x00000000000079c5 */ /* 0x000fd80000000000 */
[----:B------:R-:W-:Y:S01]  /*18a0*/  HGMMA.64x192x16.F32 R120, gdesc[UR8], R120, gsb0 ;  /* 0x02e00000087879f0 */ /* 0x000fe20008000878 */
[----:B------:R-:W-:Y:S01]  /*18b0*/  UIADD3 UR8, UR6, 0x402, URZ ;  /* 0x0000040206087890 */ /* 0x000fe2000fffe03f */
[----:B------:R-:W-:Y:S01]  /*18c0*/  UMOV UR9, 0x40000040 ;  /* 0x4000004000097882 */ /* 0x000fe20000000000 */
[----:B------:R-:W-:Y:S02]  /*18d0*/  WARPGROUP.DEPBAR.LE gsb0, 0x0 ;  /* 0x00008000000079c5 */ /* 0x000fe40000010000 */
[----:B------:R-:W-:-:S15]  /*18e0*/  WARPGROUP.ARRIVE ;  /* 0x00000000000079c5 */ /* 0x000fde0000000000 */
[----:B------:R-:W-:Y:S01]  /*18f0*/  HGMMA.64x192x16.F32 R24, gdesc[UR8], R24, gsb0 ;  /* 0x02e00000081879f0 */ /* 0x000fe20008000818 */
        /* <DEDUP_REMOVED lines=23> */
[----:B------:R-:W-:Y:S03]  /*1a70*/  HGMMA.64x192x16.F32 R24, gdesc[UR8], R24, gsb0 ;  /* 0x02e00000081879f0 */ /* 0x000fe60008000818 */
[----:B------:R-:W-:Y:S02]  /*1a80*/  WARPGROUP.DEPBAR.LE gsb0, 0x0 ;  /* 0x00008000000079c5 */ /* 0x000fe40000010000 */
[----:B------:R-:W-:Y:S05]  /*1a90*/  @!P1 BRA `(.L_x_22) ;  /* 0x0000000400849947 */ /* 0x000fea0003800000 */
[----:B------:R-:W-:Y:S01]  /*1aa0*/  UIADD3 UR7, UR39, 0x1, URZ ;  /* 0x0000000127077890 */ /* 0x000fe2000fffe03f */
[----:B------:R-:W-:Y:S01]  /*1ab0*/  R2UR UR6, R0 ;  /* 0x00000000000672ca */ /* 0x000fe200000e0000 */
[----:B------:R-:W-:Y:S02]  /*1ac0*/  UMOV UR12, UR39 ;  /* 0x00000027000c7c82 */ /* 0x000fe40008000000 */
[----:B------:R-:W-:-:S04]  /*1ad0*/  UISETP.NE.AND UP0, UPT, UR7, 0x4, UPT ;  /* 0x000000040700788c */ /* 0x000fc8000bf05270 */
[----:B------:R-:W-:Y:S02]  /*1ae0*/  USEL UR8, URZ, 0x1, UP0 ;  /* 0x000000013f087887 */ /* 0x000fe40008000000 */
[----:B------:R-:W-:Y:S02]  /*1af0*/  USEL UR7, UR7, URZ, UP0 ;  /* 0x0000003f07077287 */ /* 0x000fe40008000000 */
[----:B------:R-:W-:-:S06]  /*1b00*/  ULOP3.LUT UR8, UR38, UR8, URZ, 0x3c, !UPT ;  /* 0x0000000826087292 */ /* 0x000fcc000f8e3c3f */
[----:B------:R-:W-:-:S07]  /*1b10*/  IMAD.U32 R6, RZ, RZ, UR8 ;  /* 0x00000008ff067e24 */ /* 0x000fce000f8e00ff */
.L_x_29:
[----:B------:R-:W-:Y:S05]  /*1b20*/  @!P0 BRA `(.L_x_23) ;  /* 0x0000000000048947 */ /* 0x000fea0003800000 */
[----:B------:R-:W-:Y:S01]  /*1b30*/  BPT.TRAP 0x1 ;  /* 0x000000040000795c */ /* 0x000fe20000300000 */
.L_x_23:
[----:B------:R-:W0:Y:S01]  /*1b40*/  S2UR UR9, SR_CgaCtaId ;  /* 0x00000000000979c3 */ /* 0x000e220000008800 */
[----:B------:R-:W-:Y:S01]  /*1b50*/  UMOV UR8, 0x400 ;  /* 0x0000040000087882 */ /* 0x000fe20000000000 */
[----:B------:R-:W-:Y:S02]  /*1b60*/  MOV R4, UR7 ;  /* 0x0000000700047c02 */ /* 0x000fe40008000f00 */
[----:B------:R-:W-:Y:S01]  /*1b70*/  SHF.L.U32 R0, R6, 0x1f, RZ ;  /* 0x0000001f06007819 */ /* 0x000fe200000006ff */
[----:B0-----:R-:W-:-:S06]  /*1b80*/  ULEA UR8, UR9, UR8, 0x18 ;  /* 0x0000000809087291 */ /* 0x001fcc000f8ec03f */
[----:B------:R-:W-:-:S04]  /*1b90*/  IMAD.U32 R5, RZ, RZ, UR8 ;  /* 0x00000008ff057e24 */ /* 0x000fc8000f8e00ff */
[----:B------:R-:W-:-:S04]  /*1ba0*/  IMAD R3, R4, 0x8, R5 ;  /* 0x0000000804037824 */ /* 0x000fc800078e0205 */
[----:B------:R0:W1:Y:S01]  /*1bb0*/  SYNCS.PHASECHK.TRANS64.TRYWAIT P1, [R3+URZ], R0 ;  /* 0x00000000030075a7 */ /* 0x000062000802017f */
[----:B------:R-:W-:Y:S05]  /*1bc0*/  @!P0 BRA `(.L_x_24) ;  /* 0x0000000000048947 */ /* 0x000fea0003800000 */
[----:B------:R-:W-:Y:S01]  /*1bd0*/  BPT.TRAP 0x1 ;  /* 0x000000040000795c */ /* 0x000fe20000300000 */
.L_x_24:
[----:B-1----:R-:W-:Y:S05]  /*1be0*/  @P1 BRA `(.L_x_25) ;  /* 0x0000000000081947 */ /* 0x002fea0003800000 */
[----:B------:R-:W1:Y:S02]  /*1bf0*/  SYNCS.PHASECHK.TRANS64.TRYWAIT P1, [R3+URZ], R0 ;  /* 0x00000000030075a7 */ /* 0x000e64000802017f */
[----:B-1----:R-:W-:Y:S05]  /*1c00*/  @!P1 BRA `(.L_x_26) ;  /* 0x000000e400309947 */ /* 0x002fea0003800000 */
.L_x_25:
[----:B------:R-:W-:Y:S01]  /*1c10*/  ULEA UR13, UR7, UR4, 0xb ;  /* 0x00000004070d7291 */ /* 0x000fe2000f8e583f */
[----:B------:R-:W-:Y:S01]  /*1c20*/  WARPGROUP.ARRIVE ;  /* 0x00000000000079c5 */ /* 0x000fe20000000000 */
[----:B------:R-:W-:Y:S01]  /*1c30*/  UIMAD UR14, UR7, 0x600, UR5 ;  /* 0x00000600070e78a4 */ /* 0x000fe2000f8e0205 */
[----:B------:R-:W-:Y:S01]  /*1c40*/  UMOV UR9, 0x40000040 ;  /* 0x4000004000097882 */ /* 0x000fe20000000000 */
[----:B------:R-:W-:-:S03]  /*1c50*/  UMOV UR11, 0x40000040 ;  /* 0x40000040000b7882 */ /* 0x000fc60000000000 */
[----:B------:R-:W-:Y:S02]  /*1c60*/  UMOV UR8, UR13 ;  /* 0x0000000d00087c82 */ /* 0x000fe40008000000 */
[----:B------:R-:W-:Y:S02]  /*1c70*/  UMOV UR10, UR14 ;  /* 0x0000000e000a7c82 */ /* 0x000fe40008000000 */
        /* <DEDUP_REMOVED lines=44> */
[----:B------:R-:W-:Y:S01]  /*1f40*/  BPT.TRAP 0x1 ;  /* 0x000000040000795c */ /* 0x000fe20000300000 */
.L_x_27:
[----:B------:R-:W-:Y:S01]  /*1f50*/  ISETP.NE.AND P1, PT, R18, RZ, PT ;  /* 0x000000ff1200720c */ /* 0x000fe20003f25270 */
[----:B01----:R-:W-:Y:S01]  /*1f60*/  IMAD.U32 R0, RZ, RZ, UR12 ;  /* 0x0000000cff007e24 */ /* 0x003fe2000f8e00ff */
[----:B------:R-:W-:-:S11]  /*1f70*/  UISETP.GT.U32.AND UP0, UPT, UR40, 0x1, UPT ;  /* 0x000000012800788c */ /* 0x000fd6000bf04070 */
[----:B------:R-:W-:-:S04]  /*1f80*/  @P1 IMAD R0, R0, 0x8, R5 ;  /* 0x0000000800001824 */ /* 0x000fc800078e0205 */
[----:B------:R-:W-:-:S05]  /*1f90*/  @P1 VIADD R0, R0, 0x20 ;  /* 0x0000002000001836 */ /* 0x000fca0000000000 */
[----:B------:R-:W-:-:S04]  /*1fa0*/  @P1 PRMT R0, R19, 0x654, R0 ;  /* 0x0000065413001816 */ /* 0x000fc80000000000 */
[----:B------:R0:W-:Y:S01]  /*1fb0*/  @P1 SYNCS.ARRIVE.TRANS64.RED.A1T0 RZ, [R0+URZ], RZ ;  /* 0x000000ff00ff19a7 */ /* 0x0001e2000810043f */
[----:B------:R-:W-:-:S13]  /*1fc0*/  PLOP3.LUT P1, PT, PT, PT, UP0, 0x80, 0x0 ;  /* 0x000000000000781c */ /* 0x000fda0003f2f008 */
[----:B0-----:R-:W-:Y:S05]  /*1fd0*/  @P1 BRA `(.L_x_28) ;  /* 0x0000000000041947 */ /* 0x001fea0003800000 */
[----:B------:R-:W-:Y:S01]  /*1fe0*/  BPT.TRAP 0x1 ;  /* 0x000000040000795c */ /* 0x000fe20000300000 */
.L_x_28:
[----:B------:R-:W-:Y:S02]  /*1ff0*/  UISETP.GT.AND UP2, UPT, UR6, 0x1, UPT ;  /* 0x000000010600788c */ /* 0x000fe4000bf44270 */
[----:B------:R-:W-:Y:S02]  /*2000*/  UIADD3 UR7, UR7, 0x1, URZ ;  /* 0x0000000107077890 */ /* 0x000fe4000fffe03f */
[----:B------:R-:W-:Y:S02]  /*2010*/  UIADD3 UR12, UR12, 0x1, URZ ;  /* 0x000000010c0c7890 */ /* 0x000fe4000fffe03f */
[----:B------:R-:W-:Y:S01]  /*2020*/  PLOP3.LUT P1, PT, PT, PT, UP2, 0x80, 0x0 ;  /* 0x000000000000781c */ /* 0x000fe20003f2f028 */
[----:B------:R-:W-:Y:S02]  /*2030*/  UISETP.NE.AND UP0, UPT, UR7, 0x4, UPT ;  /* 0x000000040700788c */ /* 0x000fe4000bf05270 */
[----:B------:R-:W-:Y:S02]  /*2040*/  UISETP.NE.AND UP1, UPT, UR12, 0x4, UPT ;  /* 0x000000040c00788c */ /* 0x000fe4000bf25270 */
[----:B------:R-:W-:-:S02]  /*2050*/  USEL UR8, URZ, 0x1, UP0 ;  /* 0x000000013f087887 */ /* 0x000fc40008000000 */
[----:B------:R-:W-:Y:S02]  /*2060*/  UIADD3 UR6, UR6, -0x1, URZ ;  /* 0xffffffff06067890 */ /* 0x000fe4000fffe03f */
[----:B------:R-:W-:Y:S02]  /*2070*/  USEL UR7, UR7, URZ, UP0 ;  /* 0x0000003f07077287 */ /* 0x000fe40008000000 */
[----:B------:R-:W-:Y:S01]  /*2080*/  USEL UR12, UR12, URZ, UP1 ;  /* 0x0000003f0c0c7287 */ /* 0x000fe20008800000 */
[----:B------:R-:W-:Y:S01]  /*2090*/  LOP3.LUT R6, R6, UR8, RZ, 0x3c, !PT ;  /* 0x0000000806067c12 */ /* 0x000fe2000f8e3cff */
[----:B------:R-:W-:Y:S10]  /*20a0*/  @P1 BRA `(.L_x_29) ;  /* 0xfffffff8009c1947 */ /* 0x000ff4000383ffff */
.L_x_22:
[----:B------:R-:W0:Y:S02]  /*20b0*/  LDC R0, c[0x0][0x28c] ;  /* 0x0000a300ff007b82 */ /* 0x000e240000000800 */
[----:B0-----:R-:W-:-:S13]  /*20c0*/  ISETP.GE.AND P1, PT, R0, 0x1, PT ;  /* 0x000000010000780c */ /* 0x001fda0003f26270 */
[----:B------:R-:W-:Y:S05]  /*20d0*/  @!P1 BRA `(.L_x_30) ;  /* 0x0000000000449947 */ /* 0x000fea0003800000 */
[----:B------:R-:W-:Y:S05]  /*20e0*/  @!P0 BRA `(.L_x_31) ;  /* 0x0000000000048947 */ /* 0x000fea0003800000 */
[----:B------:R-:W-:Y:S01]  /*20f0*/  BPT.TRAP 0x1 ;  /* 0x000000040000795c */ /* 0x000fe20000300000 */
.L_x_31:
[----:B------:R-:W-:Y:S01]  /*2100*/  ISETP.NE.AND P0, PT, R18, RZ, PT ;  /* 0x000000ff1200720c */ /* 0x000fe20003f05270 */
[----:B------:R-:W-:-:S12]  /*2110*/  UISETP.LT.AND UP1, UPT, UR44, 0x1, UPT ;  /* 0x000000012c00788c */ /* 0x000fd8000bf21270 */
[----:B------:R-:W-:-:S05]  /*2120*/  VOTEU.ANY UP0, P0 ;  /* 0x00000000003f7886 */ /* 0x000fca0000000100 */
[----:B------:R-:W-:-:S04]  /*2130*/  @UP0 USEL UR4, UR44, 0x1, UP1 ;  /* 0x000000012c040887 */ /* 0x000fc80008800000 */
[----:B------:R-:W-:Y:S02]  /*2140*/  @UP0 UIADD3 UR4, UR39, UR44, -UR4 ;  /* 0x0000002c27040290 */ /* 0x000fe4000fffe804 */
[----:B------:R-:W-:-:S04]  /*2150*/  UISETP.GT.U32.AND UP0, UPT, UR40, 0x1, UPT ;  /* 0x000000012800788c */ /* 0x000fc8000bf04070 */
[----:B------:R-:W-:-:S04]  /*2160*/  IMAD.U32 R0, RZ, RZ, UR4 ;  /* 0x00000004ff007e24 */ /* 0x000fc8000f8e00ff */
[----:B------:R-:W-:-:S05]  /*2170*/  @P0 IMAD.SHL.U32 R0, R0, 0x8, RZ ;  /* 0x0000000800000824 */ /* 0x000fca00078e00ff */
[----:B------:R-:W-:-:S04]  /*2180*/  @P0 LOP3.LUT R0, R0, 0x18, RZ, 0xc0, !PT ;  /* 0x0000001800000812 */ /* 0x000fc800078ec0ff */
[----:B------:R-:W-:-:S04]  /*2190*/  @P0 IADD3 R0, R5, 0x20, R0 ;  /* 0x0000002005000810 */ /* 0x000fc80007ffe000 */
[----:B------:R-:W-:-:S04]  /*21a0*/  @P0 PRMT R0, R19, 0x654, R0 ;  /* 0x0000065413000816 */ /* 0x000fc80000000000 */
[----:B------:R0:W-:Y:S01]  /*21b0*/  @P0 SYNCS.ARRIVE.TRANS64.RED.A1T0 RZ, [R0+URZ], RZ ;  /* 0x000000ff00ff09a7 */ /* 0x0001e2000810043f */
[----:B------:R-:W-:-:S13]  /*21c0*/  PLOP3.LUT P0, PT, PT, PT, UP0, 0x80, 0x0 ;  /* 0x000000000000781c */ /* 0x000fda0003f0f008 */
[----:B0-----:R-:W-:Y:S05]  /*21d0*/  @P0 BRA `(.L_x_30) ;  /* 0x0000000000040947 */ /* 0x001fea0003800000 */
[----:B------:R-:W-:Y:S01]  /*21e0*/  BPT.TRAP 0x1 ;  /* 0x000000040000795c */ /* 0x000fe20000300000 */
.L_x_30:
[C---:B------:R-:W-:Y:S01]  /*21f0*/  LOP3.LUT R0, R2.reuse, 0x3, RZ, 0xc0, !PT ;  /* 0x0000000302007812 */ /* 0x040fe200078ec0ff */
[----:B------:R-:W-:Y:S01]  /*2200*/  IMAD.MOV.U32 R3, RZ, RZ, -0x2 ;  /* 0xfffffffeff037424 */ /* 0x000fe200078e00ff */
[----:B------:R-:W-:Y:S01]  /*2210*/  ULDC UR11, c[0x0][0x288] ;  /* 0x0000a200000b7ab9 */ /* 0x000fe20000000800 */
[----:B------:R-:W-:Y:S01]  /*2220*/  UIMAD UR42, UR42, 0xc0, URZ ;  /* 0x000000c02a2a78a4 */ /* 0x000fe2000f8e023f */
[----:B------:R-:W-:Y:S01]  /*2230*/  LOP3.LUT R4, R2, 0x60, RZ, 0xc0, !PT ;  /* 0x0000006002047812 */ /* 0x000fe200078ec0ff */
[----:B------:R-:W-:Y:S01]  /*2240*/  IMAD R222, R0, R3, UR11 ;  /* 0x0000000b00de7e24 */ /* 0x000fe2000f8e0203 */
[--C-:B------:R-:W-:Y:S01]  /*2250*/  SHF.R.U32.HI R0, RZ, 0x7, R2.reuse ;  /* 0x00000007ff007819 */ /* 0x100fe20000011602 */
[----:B------:R-:W-:Y:S01]  /*2260*/  UIADD3 UR39, UR44, UR39, URZ ;  /* 0x000000272c277290 */ /* 0x000fe2000fffe03f */
[----:B------:R-:W-:Y:S01]  /*2270*/  SHF.R.U32.HI R3, RZ, 0x2, R2 ;  /* 0x00000002ff037819 */ /* 0x000fe20000011602 */
[----:B------:R-:W-:Y:S01]  /*2280*/  UIMAD.WIDE UR6, UR41, 0x100, URZ ;  /* 0x00000100290678a5 */ /* 0x000fe2000f8e023f */
[----:B------:R-:W-:Y:S01]  /*2290*/  LOP3.LUT R0, R0, 0x1, RZ, 0xc0, !PT ;  /* 0x0000000100007812 */ /* 0x000fe200078ec0ff */
[----:B------:R-:W-:Y:S01]  /*22a0*/  USHF.L.U32 UR41, UR41, 0x8, URZ ;  /* 0x0000000829297899 */ /* 0x000fe2000800063f */
[----:B------:R-:W-:Y:S01]  /*22b0*/  IMAD.SHL.U32 R216, R2, 0x2, RZ ;  /* 0x0000000202d87824 */ /* 0x000fe200078e00ff */
[----:B------:R-:W-:-:S02]  /*22c0*/  UISETP.GE.AND UP2, UPT, UR42, UR11, UPT ;  /* 0x0000000b2a00728c */ /* 0x000fc4000bf46270 */
[----:B------:R-:W-:Y:S01]  /*22d0*/  IMAD.U32 R217, RZ, RZ, UR42 ;  /* 0x0000002affd97e24 */ /* 0x000fe2000f8e00ff */
[----:B------:R-:W-:Y:S01]  /*22e0*/  ULDC UR10, c[0x0][0x284] ;  /* 0x0000a100000a7ab9 */ /* 0x000fe20000000800 */
[----:B------:R-:W-:Y:S01]  /*22f0*/  USHF.R.U32.HI UR4, URZ, 0x2, UR39 ;  /* 0x000000023f047899 */ /* 0x000fe20008011627 */
[----:B------:R-:W-:Y:S01]  /*2300*/  IMAD.SHL.U32 R6, R0, 0x40, RZ ;  /* 0x0000004000067824 */ /* 0x000fe200078e00ff */
[----:B------:R-:W-:Y:S01]  /*2310*/  UISETP.GE.OR UP2, UPT, UR41, UR10, UP2 ;  /* 0x0000000a2900728c */ /* 0x000fe20009746670 */
[----:B------:R-:W-:Y:S01]  /*2320*/  LOP3.LUT R3, R3, 0x7, RZ, 0xc0, !PT ;  /* 0x0000000703037812 */ /* 0x000fe200078ec0ff */
[----:B------:R-:W-:Y:S01]  /*2330*/  ULOP3.LUT UR4, UR4, 0x1, URZ, 0xc0, !UPT ;  /* 0x0000000104047892 */ /* 0x000fe2000f8ec03f */
[----:B------:R-:W-:Y:S01]  /*2340*/  SHF.R.U32.HI R7, RZ, 0x1, R4 ;  /* 0x00000001ff077819 */ /* 0x000fe20000011604 */
[----:B------:R-:W-:Y:S01]  /*2350*/  USHF.R.S32.HI UR12, URZ, 0x1f, UR43 ;  /* 0x0000001f3f0c7899 */ /* 0x000fe2000801142b */
[----:B------:R-:W-:Y:S01]  /*2360*/  LOP3.LUT R216, R217, 0x6, R216, 0xf8, !PT ;  /* 0x00000006d9d87812 */ /* 0x000fe200078ef8d8 */
[----:B------:R-:W-:Y:S01]  /*2370*/  ULDC.64 UR8, c[0x0][0x5d0] ;  /* 0x0001740000087ab9 */ /* 0x000fe20000000a00 */
[----:B------:R-:W-:Y:S01]  /*2380*/  UISETP.GT.U32.AND UP0, UPT, UR39, 0x3, UPT ;  /* 0x000000032700788c */ /* 0x000fe2000bf04070 */
[--C-:B------:R-:W-:Y:S01]  /*2390*/  LOP3.LUT R6, R6, 0x40, R3.reuse, 0xe2, !PT ;  /* 0x0000004006067812 */ /* 0x100fe200078ee203 */
[----:B------:R-:W-:Y:S01]  /*23a0*/  UISETP.NE.U32.AND UP1, UPT, UR4, 0x1, UPT ;  /* 0x000000010400788c */ /* 0x000fe2000bf25070 */
[----:B------:R-:W-:Y:S01]  /*23b0*/  PLOP3.LUT P0, PT, PT, PT, UP2, 0x80, 0x0 ;  /* 0x000000000000781c */ /* 0x000fe20003f0f028 */
[----:B------:R-:W-:Y:S01]  /*23c0*/  UIMAD UR5, UR12, UR8, URZ ;  /* 0x000000080c0572a4 */ /* 0x000fe2000f8e023f */
[----:B------:R-:W-:Y:S01]  /*23d0*/  IADD3 R3, RZ, -R7, -R3 ;  /* 0x80000007ff037210 */ /* 0x000fe20007ffe803 */
[----:B------:R-:W-:Y:S01]  /*23e0*/  UISETP.LT.U32.AND UP0, UPT, UR44, 0x4, UP0 ;  /* 0x000000042c00788c */ /* 0x000fe20008701070 */
[--C-:B------:R-:W-:Y:S01]  /*23f0*/  SHF.R.S32.HI R217, RZ, 0x1f, R216.reuse ;  /* 0x0000001fffd97819 */ /* 0x100fe200000114d8 */
[----:B------:R-:W-:Y:S01]  /*2400*/  UISETP.GT.U32.AND UP1, UPT, UR44, 0x3, !UP1 ;  /* 0x000000032c00788c */ /* 0x000fe2000cf24070 */
[----:B------:R-:W-:Y:S01]  /*2410*/  MOV R5, UR8 ;  /* 0x0000000800057c02 */ /* 0x000fe20008000f00 */
[----:B------:R-:W-:Y:S01]  /*2420*/  UIMAD UR5, UR43, UR9, UR5 ;  /* 0x000000092b0572a4 */ /* 0x000fe2000f8e0205 */
[----:B------:R-:W-:Y:S01]  /*2430*/  IMAD R0, R0, -0x40, R3 ;  /* 0xffffffc000007824 */ /* 0x000fe200078e0203 */
[----:B------:R-:W-:Y:S01]  /*2440*/  USEL UR8, URZ, 0x1, !UP0 ;  /* 0x000000013f087887 */ /* 0x000fe2000c000000 */
[----:B------:R-:W-:Y:S01]  /*2450*/  IMAD.U32 R9, RZ, RZ, UR10 ;  /* 0x0000000aff097e24 */ /* 0x000fe2000f8e00ff */
[----:B------:R-:W-:Y:S01]  /*2460*/  USEL UR4, URZ, 0x1, !UP1 ;  /* 0x000000013f047887 */ /* 0x000fe2000c800000 */
[----:B------:R-:W-:Y:S01]  /*2470*/  IMAD.WIDE.U32 R4, R5, UR43, R216 ;  /* 0x0000002b05047c25 */ /* 0x000fe2000f8e00d8 */
[----:B------:R-:W-:Y:S01]  /*2480*/  ULOP3.LUT UR39, UR39, 0x3, URZ, 0xc0, !UPT ;  /* 0x0000000327277892 */ /* 0x000fe2000f8ec03f */
[----:B------:R-:W-:Y:S01]  /*2490*/  LOP3.LUT R3, R6, UR6, R7, 0xfe, !PT ;  /* 0x0000000606037c12 */ /* 0x000fe2000f8efe07 */
[----:B------:R-:W-:Y:S01]  /*24a0*/  ULOP3.LUT UR38, UR4, UR38, UR8, 0x96, !UPT ;  /* 0x0000002604267292 */ /* 0x000fe2000f8e9608 */
[----:B------:R-:W-:Y:S01]  /*24b0*/  IADD3 R0, R9, -UR41, R0 ;  /* 0x8000002909007c10 */ /* 0x000fe2000fffe000 */
[----:B------:R-:W-:Y:S01]  /*24c0*/  VIADD R5, R5, UR5 ;  /* 0x0000000505057c36 */ /* 0x000fe20008000000 */
[----:B------:R-:W-:Y:S01]  /*24d0*/  UMOV UR41, 0xffffffff ;  /* 0xffffffff00297882 */ /* 0x000fe20000000000 */
[----:B------:R-:W-:Y:S01]  /*24e0*/  VIADD R222, R222, -UR42 ;  /* 0x8000002adede7c36 */ /* 0x000fe20008000000 */
[----:B------:R-:W-:Y:S07]  /*24f0*/  @P0 BRA `(.L_x_32) ;  /* 0x000000bc00680947 */ /* 0x000fee0003800000 */
[----:B-----5:R-:W-:Y:S01]  /*2500*/  FSETP.NEU.AND P0, PT, R22, RZ, PT ;  /* 0x000000ff1600720b */ /* 0x020fe20003f0d000 */
[----:B------:R-:W-:Y:S01]  /*2510*/  ULDC.64 UR8, c[0x0][0x5c8] ;  /* 0x0001720000087ab9 */ /* 0x000fe20000000a00 */
[----:B------:R-:W-:Y:S01]  /*2520*/  ISETP.GT.AND P2, PT, R0, RZ, PT ;  /* 0x000000ff0000720c */ /* 0x000fe20003f44270 */
[----:B------:R-:W-:Y:S01]  /*2530*/  UIMAD UR4, UR7, UR8, URZ ;  /* 0x00000008070472a4 */ /* 0x000fe2000f8e023f */
[----:B------:R-:W-:Y:S01]  /*2540*/  IMAD.U32 R6, RZ, RZ, UR9 ;  /* 0x00000009ff067e24 */ /* 0x000fe2000f8e00ff */
[----:B------:R-:W-:Y:S01]  /*2550*/  BSSY B0, `(.L_x_32) ;  /* 0x0000bd4000007945 */ /* 0x000fe20003800000 */
[----:B------:R-:W-:Y:S01]  /*2560*/  IMAD.WIDE.U32 R4, R3, UR8, R4 ;  /* 0x0000000803047c25 */ /* 0x000fe2000f8e0004 */
[----:B------:R-:W-:-:S03]  /*2570*/  ISETP.GT.AND P1, PT, R222, RZ, P2 ;  /* 0x000000ffde00720c */ /* 0x000fc60001724270 */
[----:B------:R-:W-:-:S04]  /*2580*/  IMAD R219, R3, R6, UR4 ;  /* 0x0000000403db7e24 */ /* 0x000fc8000f8e0206 */
[----:B------:R-:W-:Y:S01]  /*2590*/  IMAD.IADD R219, R5, 0x1, R219 ;  /* 0x0000000105db7824 */ /* 0x000fe200078e02db */
[----:B------:R-:W-:Y:S06]  /*25a0*/  @!P0 BRA `(.L_x_33) ;  /* 0x0000008400788947 */ /* 0x000fec0003800000 */
[----:B------:R-:W0:Y:S01]  /*25b0*/  LDC.64 R20, c[0x0][0x5b8] ;  /* 0x00016e00ff147b82 */ /* 0x000e220000000a00 */
[----:B------:R-:W-:-:S07]  /*25c0*/  ULDC.64 UR4, c[0x0][0x5c0] ;  /* 0x0001700000047ab9 */ /* 0x000fce0000000a00 */
[----:B------:R-:W1:Y:S08]  /*25d0*/  LDC.64 R14, c[0x0][0x5b0] ;  /* 0x00016c00ff0e7b82 */ /* 0x000e700000000a00 */
[----:B------:R-:W2:Y:S01]  /*25e0*/  LDC.64 R12, c[0x0][0x5a8] ;  /* 0x00016a00ff0c7b82 */ /* 0x000ea20000000a00 */
[C---:B0-----:R-:W-:Y:S02]  /*25f0*/  IMAD R6, R20.reuse, UR12, RZ ;  /* 0x0000000c14067c24 */ /* 0x041fe4000f8e02ff */
[----:B------:R-:W-:-:S04]  /*2600*/  IMAD.WIDE.U32 R10, R20, UR43, R216 ;  /* 0x0000002b140a7c25 */ /* 0x000fc8000f8e00d8 */
[----:B------:R-:W-:Y:S02]  /*2610*/  IMAD R21, R21, UR43, R6 ;  /* 0x0000002b15157c24 */ /* 0x000fe4000f8e0206 */
[----:B-1----:R-:W-:Y:S02]  /*2620*/  IMAD R6, R14, UR7, RZ ;  /* 0x000000070e067c24 */ /* 0x002fe4000f8e02ff */
[----:B------:R-:W-:Y:S02]  /*2630*/  IMAD.IADD R9, R11, 0x1, R21 ;  /* 0x000000010b097824 */ /* 0x000fe400078e0215 */
[----:B------:R-:W-:Y:S02]  /*2640*/  IMAD.MOV.U32 R8, RZ, RZ, R10 ;  /* 0x000000ffff087224 */ /* 0x000fe400078e000a */
[C---:B------:R-:W-:Y:S02]  /*2650*/  IMAD R221, R3.reuse, R15, R6 ;  /* 0x0000000f03dd7224 */ /* 0x040fe400078e0206 */
[----:B------:R-:W-:-:S04]  /*2660*/  IMAD.WIDE.U32 R6, R3, R14, R8 ;  /* 0x0000000e03067225 */ /* 0x000fc800078e0008 */
[----:B------:R-:W-:Y:S01]  /*2670*/  IMAD.IADD R5, R7, 0x1, R221 ;  /* 0x0000000107057824 */ /* 0x000fe200078e02dd */
[----:B--2---:R-:W-:-:S04]  /*2680*/  LEA R224, P0, R6, R12, 0x1 ;  /* 0x0000000c06e07211 */ /* 0x004fc800078008ff */
[----:B------:R-:W-:-:S05]  /*2690*/  LEA.HI.X R225, R6, R13, R5, 0x1, P0 ;  /* 0x0000000d06e17211 */ /* 0x000fca00000f0c05 */
[----:B------:R-:W2:Y:S01]  /*26a0*/  @P1 LDG.E.LTC128B.U16 R220, desc[UR36][R224.64] ;  /* 0x00000024e0dc1981 */ /* 0x000ea2000c1e1520 */
[C---:B------:R-:W-:Y:S01]  /*26b0*/  LEA R6, P0, R4.reuse, UR4, 0x1 ;  /* 0x0000000404067c11 */ /* 0x040fe2000f8008ff */
[----:B------:R-:W-:Y:S03]  /*26c0*/  BSSY B1, `(.L_x_34) ;  /* 0x0000011000017945 */ /* 0x000fe60003800000 */
[----:B------:R-:W-:Y:S01]  /*26d0*/  LEA.HI.X R7, R4, UR5, R219, 0x1, P0 ;  /* 0x0000000504077c11 */ /* 0x000fe200080f0cdb */
[----:B------:R-:W-:-:S04]  /*26e0*/  IMAD.WIDE.U32 R218, R3, R14, R216 ;  /* 0x0000000e03da7225 */ /* 0x000fc800078e00d8 */
[----:B------:R-:W-:Y:S02]  /*26f0*/  IMAD.IADD R219, R221, 0x1, R219 ;  /* 0x00000001dddb7824 */ /* 0x000fe400078e02db */
[----:B------:R-:W-:-:S03]  /*2700*/  IMAD.WIDE.U32 R218, R20, UR43, R218 ;  /* 0x0000002b14da7c25 */ /* 0x000fc6000f8e00da */
[----:B------:R-:W-:Y:S01]  /*2710*/  LEA R4, P0, R218, R12, 0x1 ;  /* 0x0000000cda047211 */ /* 0x000fe200078008ff */
[----:B--2---:R-:W-:-:S05]  /*2720*/  HADD2.F32 R5, -RZ, R220.H0_H0 ;  /* 0x200000dcff057230 */ /* 0x004fca0000004100 */
[----:B------:R-:W-:-:S04]  /*2730*/  FMUL R5, R5, R22 ;  /* 0x0000001605057220 */ /* 0x000fc80000400000 */
[----:B------:R-:W-:-:S05]  /*2740*/  FFMA R5, R120, R23, R5 ;  /* 0x0000001778057223 */ /* 0x000fca0000000005 */
[----:B------:R-:W-:-:S04]  /*2750*/  F2FP.F16.F32.PACK_AB R5, RZ, R5 ;  /* 0x00000005ff05723e */ /* 0x000fc800000000ff */
[----:B------:R-:W-:Y:S01]  /*2760*/  PRMT R120, R5, 0x7610, R120 ;  /* 0x0000761005787816 */ /* 0x000fe20000000078 */
[----:B------:R-:W-:-:S04]  /*2770*/  IMAD.IADD R5, R21, 0x1, R219 ;  /* 0x0000000115057824 */ /* 0x000fc800078e02db */
[----:B------:R0:W-:Y:S01]  /*2780*/  @P1 STG.E.U16 desc[UR36][R6.64], R120 ;  /* 0x0000007806001986 */ /* 0x0001e2000c101524 */
[----:B------:R-:W-:Y:S02]  /*2790*/  LEA.HI.X R5, R218, R13, R5, 0x1, P0 ;  /* 0x0000000dda057211 */ /* 0x000fe400000f0c05 */
[----:B------:R-:W-:-:S13]  /*27a0*/  ISETP.GT.AND P0, PT, R222, 0x1, P2 ;  /* 0x00000001de00780c */ /* 0x000fda0001704270 */
[----:B0-----:R-:W-:Y:S05]  /*27b0*/  @!P0 BRA `(.L_x_35) ;  /* 0x0000000000048947 */ /* 0x001fea0003800000 */
[----:B------:R0:W5:Y:S02]  /*27c0*/  LDG.E.LTC128B.U16 R220, desc[UR36][R4.64+0x2] ;  /* 0x0000022404dc7981 */ /* 0x000164000c1e1520 */
.L_x_35:
[----:B------:R-:W-:Y:S05]  /*27d0*/  BSYNC B1 ;  /* 0x0000000000017941 */ /* 0x000fea0003800000 */
.L_x_34:
[----:B-----5:R-:W-:Y:S01]  /*27e0*/  HADD2.F32 R219, -RZ, R220.H0_H0 ;  /* 0x200000dcffdb7230 */ /* 0x020fe20000004100 */
[----:B------:R-:W-:Y:S01]  /*27f0*/  PRMT R223, R220, 0x7610, R223 ;  /* 0x00007610dcdf7816 */ /* 0x000fe200000000df */
[----:B------:R-:W-:-:S03]  /*2800*/  IMAD.SHL.U32 R218, R14, 0x8, RZ ;  /* 0x000000080eda7824 */ /* 0x000fc600078e00ff */
[----:B------:R-:W-:-:S04]  /*2810*/  FMUL R120, R219, R22 ;  /* 0x00000016db787220 */ /* 0x000fc80000400000 */
[----:B------:R-:W-:-:S05]  /*2820*/  FFMA R120, R121, R23, R120 ;  /* 0x0000001779787223 */ /* 0x000fca0000000078 */
[----:B------:R-:W-:-:S04]  /*2830*/  F2FP.F16.F32.PACK_AB R120, RZ, R120 ;  /* 0x00000078ff78723e */ /* 0x000fc800000000ff */
[----:B------:R-:W-:-:S05]  /*2840*/  PRMT R219, R120, 0x7610, R219 ;  /* 0x0000761078db7816 */ /* 0x000fca00000000db */
[----:B------:R1:W-:Y:S01]  /*2850*/  @P0 STG.E.U16 desc[UR36][R6.64+0x2], R219 ;  /* 0x000002db06000986 */ /* 0x0003e2000c101524 */
[----:B------:R-:W-:-:S04]  /*2860*/  ISETP.GT.AND P0, PT, R0, 0x8, PT ;  /* 0x000000080000780c */ /* 0x000fc80003f04270 */
[----:B------:R-:W-:Y:S02]  /*2870*/  ISETP.GT.AND P1, PT, R222, RZ, P0 ;  /* 0x000000ffde00720c */ /* 0x000fe40000724270 */
[----:B-1----:R-:W-:-:S03]  /*2880*/  SHF.L.U64.HI R219, R14, 0x3, R15 ;  /* 0x000000030edb7819 */ /* 0x002fc6000001020f */
[----:B------:R-:W-:-:S05]  /*2890*/  IMAD.WIDE.U32 R120, R3, R14, R218 ;  /* 0x0000000e03787225 */ /* 0x000fca00078e00da */
[----:B------:R-:W-:Y:S02]  /*28a0*/  IADD3 R221, R221, R121, RZ ;  /* 0x00000079dddd7210 */ /* 0x000fe40007ffe0ff */
[----:B------:R-:W-:-:S05]  /*28b0*/  IADD3 R121, P3, R10, R120, RZ ;  /* 0x000000780a797210 */ /* 0x000fca0007f7e0ff */
[----:B------:R-:W-:Y:S01]  /*28c0*/  IMAD.X R226, R221, 0x1, R9, P3 ;  /* 0x00000001dde27824 */ /* 0x000fe200018e0609 */
[----:B------:R-:W-:-:S04]  /*28d0*/  LEA R224, P3, R121, R12, 0x1 ;  /* 0x0000000c79e07211 */ /* 0x000fc800078608ff */
[----:B------:R-:W-:-:S05]  /*28e0*/  LEA.HI.X R225, R121, R13, R226, 0x1, P3 ;  /* 0x0000000d79e17211 */ /* 0x000fca00018f0ce2 */
[----:B------:R1:W2:Y:S01]  /*28f0*/  @P1 LDG.E.LTC128B.U16 R223, desc[UR36][R224.64] ;  /* 0x00000024e0df1981 */ /* 0x0002a2000c1e1520 */
[----:B------:R-:W-:Y:S01]  /*2900*/  IADD3 R220, P3, R216, R120, RZ ;  /* 0x00000078d8dc7210 */ /* 0x000fe20007f7e0ff */
[----:B------:R-:W-:Y:S01]  /*2910*/  IMAD.U32 R227, RZ, RZ, UR8 ;  /* 0x00000008ffe37e24 */ /* 0x000fe2000f8e00ff */
[----:B------:R-:W-:Y:S03]  /*2920*/  BSSY B1, `(.L_x_36) ;  /* 0x0000015000017945 */ /* 0x000fe60003800000 */
[----:B------:R-:W-:Y:S02]  /*2930*/  IMAD.X R221, R217, 0x1, R221, P3 ;  /* 0x00000001d9dd7824 */ /* 0x000fe400018e06dd */
[----:B------:R-:W-:-:S04]  /*2940*/  IMAD.WIDE.U32 R220, R20, UR43, R220 ;  /* 0x0000002b14dc7c25 */ /* 0x000fc8000f8e00dc */
[----:B------:R-:W-:Y:S01]  /*2950*/  IMAD.IADD R121, R21, 0x1, R221 ;  /* 0x0000000115797824 */ /* 0x000fe200078e02dd */
[----:B------:R-:W-:-:S04]  /*2960*/  LEA R120, P3, R220, R12, 0x1 ;  /* 0x0000000cdc787211 */ /* 0x000fc800078608ff */
[----:B------:R-:W-:Y:S01]  /*2970*/  LEA.HI.X R121, R220, R13, R121, 0x1, P3 ;  /* 0x0000000ddc797211 */ /* 0x000fe200018f0c79 */
[----:B------:R-:W-:-:S04]  /*2980*/  IMAD.U32 R220, RZ, RZ, UR8 ;  /* 0x00000008ffdc7e24 */ /* 0x000fc8000f8e00ff */
[----:B-1----:R-:W-:-:S05]  /*2990*/  IMAD.SHL.U32 R225, R220, 0x10, RZ ;  /* 0x00000010dce17824 */ /* 0x002fca00078e00ff */
[----:B------:R-:W-:Y:S01]  /*29a0*/  IADD3 R220, P3, R225, R6, RZ ;  /* 0x00000006e1dc7210 */ /* 0x000fe20007f7e0ff */
[----:B--2---:R-:W-:-:S05]  /*29b0*/  HADD2.F32 R221, -RZ, R223.H0_H0 ;  /* 0x200000dfffdd7230 */ /* 0x004fca0000004100 */
[----:B------:R-:W-:-:S04]  /*29c0*/  FMUL R221, R221, R22 ;  /* 0x00000016dddd7220 */ /* 0x000fc80000400000 */
[----:B------:R-:W-:Y:S01]  /*29d0*/  FFMA R221, R122, R23, R221 ;  /* 0x000000177add7223 */ /* 0x000fe200000000dd */
[----:B------:R-:W-:-:S04]  /*29e0*/  IMAD.U32 R122, RZ, RZ, UR9 ;  /* 0x00000009ff7a7e24 */ /* 0x000fc8000f8e00ff */
[----:B------:R-:W-:Y:S02]  /*29f0*/  F2FP.F16.F32.PACK_AB R221, RZ, R221 ;  /* 0x000000ddffdd723e */ /* 0x000fe400000000ff */
[--C-:B------:R-:W-:Y:S02]  /*2a00*/  SHF.L.U64.HI R227, R227, 0x4, R122.reuse ;  /* 0x00000004e3e37819 */ /* 0x100fe4000001027a */
[----:B------:R-:W-:-:S03]  /*2a10*/  PRMT R122, R221, 0x7610, R122 ;  /* 0x00007610dd7a7816 */ /* 0x000fc6000000007a */
[----:B------:R-:W-:-:S05]  /*2a20*/  IMAD.X R221, R227, 0x1, R7, P3 ;  /* 0x00000001e3dd7824 */ /* 0x000fca00018e0607 */
[----:B------:R1:W-:Y:S01]  /*2a30*/  @P1 STG.E.U16 desc[UR36][R220.64], R122 ;  /* 0x0000007adc001986 */ /* 0x0003e2000c101524 */
[----:B------:R-:W-:-:S13]  /*2a40*/  ISETP.GT.AND P1, PT, R222, 0x1, P0 ;  /* 0x00000001de00780c */ /* 0x000fda0000724270 */
[----:B-1----:R-:W-:Y:S05]  /*2a50*/  @!P1 BRA `(.L_x_37) ;  /* 0x0000000000049947 */ /* 0x002fea0003800000 */
[----:B------:R1:W5:Y:S02]  /*2a60*/  LDG.E.LTC128B.U16 R223, desc[UR36][R120.64+0x2] ;  /* 0x0000022478df7981 */ /* 0x000364000c1e1520 */
.L_x_37:
[----:B------:R-:W-:Y:S05]  /*2a70*/  BSYNC B1 ;  /* 0x0000000000017941 */ /* 0x000fea0003800000 */
.L_x_36:
[----:B-----5:R-:W-:Y:S01]  /*2a80*/  HADD2.F32 R229, -RZ, R223.H0_H0 ;  /* 0x200000dfffe57230 */ /* 0x020fe20000004100 */
[----:B------:R-:W-:Y:S01]  /*2a90*/  ISETP.GT.AND P3, PT, R222, 0x8, P2 ;  /* 0x00000008de00780c */ /* 0x000fe20001764270 */
[----:B------:R-:W-:Y:S03]  /*2aa0*/  BSSY B1, `(.L_x_38) ;  /* 0x000000a000017945 */ /* 0x000fe60003800000 */
[----:B------:R-:W-:-:S04]  /*2ab0*/  FMUL R122, R229, R22 ;  /* 0x00000016e57a7220 */ /* 0x000fc80000400000 */
[----:B------:R-:W-:Y:S01]  /*2ac0*/  FFMA R122, R123, R23, R122 ;  /* 0x000000177b7a7223 */ /* 0x000fe2000000007a */
[----:B------:R-:W-:-:S04]  /*2ad0*/  @P1 IMAD.MOV.U32 R123, RZ, RZ, R221 ;  /* 0x000000ffff7b1224 */ /* 0x000fc800078e00dd */
[----:B------:R-:W-:-:S04]  /*2ae0*/  F2FP.F16.F32.PACK_AB R122, RZ, R122 ;  /* 0x0000007aff7a723e */ /* 0x000fc800000000ff */
[----:B------:R-:W-:Y:S01]  /*2af0*/  PRMT R224, R122, 0x7610, R224 ;  /* 0x000076107ae07816 */ /* 0x000fe200000000e0 */
[----:B------:R-:W-:-:S05]  /*2b00*/  @P1 IMAD.MOV.U32 R122, RZ, RZ, R220 ;  /* 0x000000ffff7a1224 */ /* 0x000fca00078e00dc */
[----:B------:R2:W-:Y:S01]  /*2b10*/  @P1 STG.E.U16 desc[UR36][R122.64+0x2], R224 ;  /* 0x000002e07a001986 */ /* 0x0005e2000c101524 */
[----:B------:R-:W-:Y:S05]  /*2b20*/  @!P3 BRA `(.L_x_39) ;  /* 0x000000000004b947 */ /* 0x000fea0003800000 */
[----:B------:R3:W5:Y:S02]  /*2b30*/  LDG.E.LTC128B.U16 R223, desc[UR36][R4.64+0x10] ;  /* 0x0000102404df7981 */ /* 0x000764000c1e1520 */
.L_x_39:
[----:B------:R-:W-:Y:S05]  /*2b40*/  BSYNC B1 ;  /* 0x0000000000017941 */ /* 0x000fea0003800000 */
.L_x_38:
[----:B--2--5:R-:W-:Y:S01]  /*2b50*/  HADD2.F32 R123, -RZ, R223.H0_H0 ;  /* 0x200000dfff7b7230 */ /* 0x024fe20000004100 */
[----:B------:R-:W-:Y:S01]  /*2b60*/  ISETP.GT.AND P1, PT, R222, 0x9, P2 ;  /* 0x00000009de00780c */ /* 0x000fe20001724270 */
[----:B------:R-:W-:Y:S03]  /*2b70*/  BSSY B1, `(.L_x_40) ;  /* 0x0000007000017945 */ /* 0x000fe60003800000 */
[----:B------:R-:W-:-:S04]  /*2b80*/  FMUL R123, R123, R22 ;  /* 0x000000167b7b7220 */ /* 0x000fc80000400000 */
[----:B------:R-:W-:-:S05]  /*2b90*/  FFMA R123, R124, R23, R123 ;  /* 0x000000177c7b7223 */ /* 0x000fca000000007b */
[----:B------:R-:W-:-:S05]  /*2ba0*/  F2FP.F16.F32.PACK_AB R123, RZ, R123 ;  /* 0x0000007bff7b723e */ /* 0x000fca00000000ff */
[----:B------:R2:W-:Y:S01]  /*2bb0*/  @P3 STG.E.U16 desc[UR36][R6.64+0x10], R123 ;  /* 0x0000107b06003986 */ /* 0x0005e2000c101524 */
[----:B------:R-:W-:Y:S05]  /*2bc0*/  @!P1 BRA `(.L_x_41) ;  /* 0x0000000000049947 */ /* 0x000fea0003800000 */
[----:B------:R4:W5:Y:S02]  /*2bd0*/  LDG.E.LTC128B.U16 R223, desc[UR36][R4.64+0x12] ;  /* 0x0000122404df7981 */ /* 0x000964000c1e1520 */
.L_x_41:
[----:B------:R-:W-:Y:S05]  /*2be0*/  BSYNC B1 ;  /* 0x0000000000017941 */ /* 0x000fea0003800000 */
.L_x_40:
        /* <DEDUP_REMOVED lines=9> */
.L_x_43:
[----:B------:R-:W-:Y:S05]  /*2c80*/  BSYNC B1 ;  /* 0x0000000000017941 */ /* 0x000fea0003800000 */
.L_x_42:
[----:B-----5:R-:W-:Y:S01]  /*2c90*/  HADD2.F32 R123, -RZ, R223.H0_H0 ;  /* 0x200000dfff7b7230 */ /* 0x020fe20000004100 */
[----:B------:R-:W-:Y:S01]  /*2ca0*/  ISETP.GT.AND P1, PT, R222, 0x9, P0 ;  /* 0x00000009de00780c */ /* 0x000fe20000724270 */
[----:B--2---:R-:W-:Y:S01]  /*2cb0*/  @P3 IMAD.MOV.U32 R122, RZ, RZ, R220 ;  /* 0x000000ffff7a3224 */ /* 0x004fe200078e00dc */
[----:B------:R-:W-:Y:S02]  /*2cc0*/  BSSY B1, `(.L_x_44) ;  /* 0x0000009000017945 */ /* 0x000fe40003800000 */
[----:B------:R-:W-:-:S04]  /*2cd0*/  FMUL R123, R123, R22 ;  /* 0x000000167b7b7220 */ /* 0x000fc80000400000 */
[----:B------:R-:W-:-:S05]  /*2ce0*/  FFMA R123, R126, R23, R123 ;  /* 0x000000177e7b7223 */ /* 0x000fca000000007b */
[----:B------:R-:W-:-:S04]  /*2cf0*/  F2FP.F16.F32.PACK_AB R123, RZ, R123 ;  /* 0x0000007bff7b723e */ /* 0x000fc800000000ff */
[----:B------:R-:W-:Y:S02]  /*2d00*/  PRMT R124, R123, 0x7610, R124 ;  /* 0x000076107b7c7816 */ /* 0x000fe4000000007c */
[----:B------:R-:W-:-:S05]  /*2d10*/  @P3 MOV R123, R221 ;  /* 0x000000dd007b3202 */ /* 0x000fca0000000f00 */
[----:B------:R2:W-:Y:S01]  /*2d20*/  @P3 STG.E.U16 desc[UR36][R122.64+0x10], R124 ;  /* 0x0000107c7a003986 */ /* 0x0005e2000c101524 */
[----:B------:R-:W-:Y:S05]  /*2d30*/  @!P1 BRA `(.L_x_45) ;  /* 0x0000000000049947 */ /* 0x000fea0003800000 */
[----:B------:R0:W5:Y:S02]  /*2d40*/  LDG.E.LTC128B.U16 R223, desc[UR36][R120.64+0x12] ;  /* 0x0000122478df7981 */ /* 0x000164000c1e1520 */
.L_x_45:
[----:B------:R-:W-:Y:S05]  /*2d50*/  BSYNC B1 ;  /* 0x0000000000017941 */ /* 0x000fea0003800000 */
.L_x_44:
[----:B--2--5:R-:W-:Y:S01]  /*2d60*/  HADD2.F32 R123, -RZ, R223.H0_H0 ;  /* 0x200000dfff7b7230 */ /* 0x024fe20000004100 */
[----:B------:R-:W-:Y:S01]  /*2d70*/  ISETP.GT.AND P3, PT, R222, 0x10, P2 ;  /* 0x00000010de00780c */ /* 0x000fe20001764270 */
[----:B------:R-:W-:Y:S03]  /*2d80*/  BSSY B1, `(.L_x_46) ;  /* 0x000000a000017945 */ /* 0x000fe60003800000 */
[----:B------:R-:W-:Y:S01]  /*2d90*/  FMUL R122, R123, R22 ;  /* 0x000000167b7a7220 */ /* 0x000fe20000400000 */
[----:B------:R-:W-:-:S03]  /*2da0*/  @P1 IMAD.MOV.U32 R123, RZ, RZ, R221 ;  /* 0x000000ffff7b1224 */ /* 0x000fc600078e00dd */
[----:B------:R-:W-:-:S05]  /*2db0*/  FFMA R122, R127, R23, R122 ;  /* 0x000000177f7a7223 */ /* 0x000fca000000007a */
[----:B------:R-:W-:-:S04]  /*2dc0*/  F2FP.F16.F32.PACK_AB R122, RZ, R122 ;  /* 0x0000007aff7a723e */ /* 0x000fc800000000ff */
[----:B------:R-:W-:Y:S01]  /*2dd0*/  PRMT R124, R122, 0x7610, R124 ;  /* 0x000076107a7c7816 */ /* 0x000fe2000000007c */
[----:B------:R-:W-:-:S05]  /*2de0*/  @P1 IMAD.MOV.U32 R122, RZ, RZ, R220 ;  /* 0x000000ffff7a1224 */ /* 0x000fca00078e00dc */
[----:B------:R2:W-:Y:S01]  /*2df0*/  @P1 STG.E.U16 desc[UR36][R122.64+0x12], R124 ;  /* 0x0000127c7a001986 */ /* 0x0005e2000c101524 */
[----:B------:R-:W-:Y:S05]  /*2e00*/  @!P3 BRA `(.L_x_47) ;  /* 0x000000000004b947 */ /* 0x000fea0003800000 */
[----:B------:R0:W5:Y:S02]  /*2e10*/  LDG.E.LTC128B.U16 R223, desc[UR36][R4.64+0x20] ;  /* 0x0000202404df7981 */ /* 0x000164000c1e1520 */
.L_x_47:
[----:B------:R-:W-:Y:S05]  /*2e20*/  BSYNC B1 ;  /* 0x0000000000017941 */ /* 0x000fea0003800000 */
.L_x_46:
        /* <DEDUP_REMOVED lines=9> */
.L_x_49:
[----:B------:R-:W-:Y:S05]  /*2ec0*/  BSYNC B1 ;  /* 0x0000000000017941 */ /* 0x000fea0003800000 */
.L_x_48:
        /* <DEDUP_REMOVED lines=9> */
.L_x_51:
[----:B------:R-:W-:Y:S05]  /*2f60*/  BSYNC B1 ;  /* 0x0000000000017941 */ /* 0x000fea0003800000 */
.L_x_50:
[----:B-----5:R-:W-:Y:S01]  /*2f70*/  HADD2.F32 R123, -RZ, R223.H0_H0 ;  /* 0x200000dfff7b7230 */ /* 0x020fe20000004100 */
[----:B------:R-:W-:Y:S01]  /*2f80*/  ISETP.GT.AND P1, PT, R222, 0x11, P0 ;  /* 0x00000011de00780c */ /* 0x000fe20000724270 */
[----:B--2---:R-:W-:Y:S01]  /*2f90*/  @P3 IMAD.MOV.U32 R122, RZ, RZ, R220 ;  /* 0x000000ffff7a3224 */ /* 0x004fe200078e00dc */
[----:B------:R-:W-:Y:S02]  /*2fa0*/  BSSY B1, `(.L_x_52) ;  /* 0x0000009000017945 */ /* 0x000fe40003800000 */
[----:B------:R-:W-:-:S04]  /*2fb0*/  FMUL R123, R123, R22 ;  /* 0x000000167b7b7220 */ /* 0x000fc80000400000 */
[----:B------:R-:W-:-:S05]  /*2fc0*/  FFMA R123, R130, R23, R123 ;  /* 0x00000017827b7223 */ /* 0x000fca000000007b */
[----:B------:R-:W-:-:S04]  /*2fd0*/  F2FP.F16.F32.PACK_AB R123, RZ, R123 ;  /* 0x0000007bff7b723e */ /* 0x000fc800000000ff */
[----:B------:R-:W-:Y:S01]  /*2fe0*/  PRMT R124, R123, 0x7610, R124 ;  /* 0x000076107b7c7816 */ /* 0x000fe2000000007c */
[----:B------:R-:W-:-:S05]  /*2ff0*/  @P3 IMAD.MOV.U32 R123, RZ, RZ, R221 ;  /* 0x000000ffff7b3224 */ /* 0x000fca00078e00dd */
[----:B------:R2:W-:Y:S01]  /*3000*/  @P3 STG.E.U16 desc[UR36][R122.64+0x20], R124 ;  /* 0x0000207c7a003986 */ /* 0x0005e2000c101524 */
[----:B------:R-:W-:Y:S05]  /*3010*/  @!P1 BRA `(.L_x_53) ;  /* 0x0000000000049947 */ /* 0x000fea0003800000 */
[----:B------:R0:W5:Y:S02]  /*3020*/  LDG.E.LTC128B.U16 R223, desc[UR36][R120.64+0x22] ;  /* 0x0000222478df7981 */ /* 0x000164000c1e1520 */
.L_x_53:
[----:B------:R-:W-:Y:S05]  /*3030*/  BSYNC B1 ;  /* 0x0000000000017941 */ /* 0x000fea0003800000 */
.L_x_52:
        /* <DEDUP_REMOVED lines=12> */
.L_x_55:
[----:B------:R-:W-:Y:S05]  /*3100*/  BSYNC B1 ;  /* 0x0000000000017941 */ /* 0x000fea0003800000 */
.L_x_54:
        /* <DEDUP_REMOVED lines=9> */
.L_x_57:
[----:B------:R-:W-:Y:S05]  /*31a0*/  BSYNC B1 ;  /* 0x0000000000017941 */ /* 0x000fea0003800000 */
.L_x_56:
        /* <DEDUP_REMOVED lines=9> */
.L_x_59:
[----:B------:R-:W-:Y:S05]  /*3240*/  BSYNC B1 ;  /* 0x0000000000017941 */ /* 0x000fea0003800000 */
.L_x_58:
        /* <DEDUP_REMOVED lines=12> */
.L_x_61:
[----:B------:R-:W-:Y:S05]  /*3310*/  BSYNC B1 ;  /* 0x0000000000017941 */ /* 0x000fea0003800000 */
.L_x_60:
        /* <DEDUP_REMOVED lines=12> */
.L_x_63:
[----:B------:R-:W-:Y:S05]  /*33e0*/  BSYNC B1 ;  /* 0x0000000000017941 */ /* 0x000fea0003800000 */
.L_x_62:
        /* <DEDUP_REMOVED lines=9> */
.L_x_65:
[----:B------:R-:W-:Y:S05]  /*3480*/  BSYNC B1 ;  /* 0x0000000000017941 */ /* 0x000fea0003800000 */
.L_x_64:
        /* <DEDUP_REMOVED lines=9> */
.L_x_67:
[----:B------:R-:W-:Y:S05]  /*3520*/  BSYNC B1 ;  /* 0x0000000000017941 */ /* 0x000fea0003800000 */
.L_x_66:
[----:B-----5:R-:W-:Y:S01]  /*3530*/  HADD2.F32 R123, -RZ, R223.H0_H0 ;  /* 0x200000dfff7b7230 */ /* 0x020fe20000004100 */
[----:B--2---:R-:W-:Y:S01]  /*3540*/  @P3 MOV R122, R220 ;  /* 0x000000dc007a3202 */ /* 0x004fe20000000f00 */
[----:B------:R-:W-:Y:S01]  /*3550*/  BSSY B1, `(.L_x_68) ;  /* 0x000000a000017945 */ /* 0x000fe20003800000 */
[----:B------:R-:W-:Y:S02]  /*3560*/  ISETP.GT.AND P1, PT, R222, 0x21, P0 ;  /* 0x00000021de00780c */ /* 0x000fe40000724270 */
        /* <DEDUP_REMOVED lines=8> */
.L_x_69:
[----:B------:R-:W-:Y:S05]  /*35f0*/  BSYNC B1 ;  /* 0x0000000000017941 */ /* 0x000fea0003800000 */
.L_x_68:
        /* <DEDUP_REMOVED lines=12> */
.L_x_71:
[----:B------:R-:W-:Y:S05]  /*36c0*/  BSYNC B1 ;  /* 0x0000000000017941 */ /* 0x000fea0003800000 */
.L_x_70:
        /* <DEDUP_REMOVED lines=9> */
.L_x_73:
[----:B------:R-:W-:Y:S05]  /*3760*/  BSYNC B1 ;  /* 0x0000000000017941 */ /* 0x000fea0003800000 */
.L_x_72:
        /* <DEDUP_REMOVED lines=9> */
.L_x_75:
[----:B------:R-:W-:Y:S05]  /*3800*/  BSYNC B1 ;  /* 0x0000000000017941 */ /* 0x000fea0003800000 */
.L_x_74:
        /* <DEDUP_REMOVED lines=12> */
.L_x_77:
[----:B------:R-:W-:Y:S05]  /*38d0*/  BSYNC B1 ;  /* 0x0000000000017941 */ /* 0x000fea0003800000 */
.L_x_76:
        /* <DEDUP_REMOVED lines=12> */
.L_x_79:
[----:B------:R-:W-:Y:S05]  /*39a0*/  BSYNC B1 ;  /* 0x0000000000017941 */ /* 0x000fea0003800000 */
.L_x_78:
        /* <DEDUP_REMOVED lines=9> */
.L_x_81:
[----:B------:R-:W-:Y:S05]  /*3a40*/  BSYNC B1 ;  /* 0x0000000000017941 */ /* 0x000fea0003800000 */
.L_x_80:
        /* <DEDUP_REMOVED lines=9> */
.L_x_83:
[----:B------:R-:W-:Y:S05]  /*3ae0*/  BSYNC B1 ;  /* 0x0000000000017941 */ /* 0x000fea0003800000 */
.L_x_82:
        /* <DEDUP_REMOVED lines=12> */
.L_x_85:
[----:B------:R-:W-:Y:S05]  /*3bb0*/  BSYNC B1 ;  /* 0x0000000000017941 */ /* 0x000fea0003800000 */
.L_x_84:
[----:B--2--5:R-:W-:Y:S01]  /*3bc0*/  HADD2.F32 R123, -RZ, R223.H0_H0 ;  /* 0x200000dfff7b7230 */ /* 0x024fe20000004100 */
[----:B------:R-:W-:Y:S01]  /*3bd0*/  ISETP.GT.AND P3, PT, R222, 0x38, P2 ;  /* 0x00000038de00780c */ /* 0x000fe20001764270 */
[----:B------:R-:W-:Y:S03]  /*3be0*/  BSSY B1, `(.L_x_86) ;  /* 0x000000a000017945 */ /* 0x000fe60003800000 */
[----:B------:R-:W-:Y:S01]  /*3bf0*/  FMUL R122, R123, R22 ;  /* 0x000000167b7a7220 */ /* 0x000fe20000400000 */
[----:B------:R-:W-:-:S03]  /*3c00*/  @P1 MOV R123, R221 ;  /* 0x000000dd007b1202 */ /* 0x000fc60000000f00 */
[----:B------:R-:W-:-:S05]  /*3c10*/  FFMA R122, R147, R23, R122 ;  /* 0x00000017937a7223 */ /* 0x000fca000000007a */
[----:B------:R-:W-:-:S04]  /*3c20*/  F2FP.F16.F32.PACK_AB R122, RZ, R122 ;  /* 0x0000007aff7a723e */ /* 0x000fc800000000ff */
[----:B------:R-:W-:Y:S01]  /*3c30*/  PRMT R124, R122, 0x7610, R124 ;  /* 0x000076107a7c7816 */ /* 0x000fe2000000007c */
[----:B------:R-:W-:-:S05]  /*3c40*/  @P1 IMAD.MOV.U32 R122, RZ, RZ, R220 ;  /* 0x000000ffff7a1224 */ /* 0x000fca00078e00dc */
[----:B------:R2:W-:Y:S01]  /*3c50*/  @P1 STG.E.U16 desc[UR36][R122.64+0x62], R124 ;  /* 0x0000627c7a001986 */ /* 0x0005e2000c101524 */
[----:B------:R-:W-:Y:S05]  /*3c60*/  @!P3 BRA `(.L_x_87) ;  /* 0x000000000004b947 */ /* 0x000fea0003800000 */
[----:B------:R0:W5:Y:S02]  /*3c70*/  LDG.E.LTC128B.U16 R223, desc[UR36][R4.64+0x70] ;  /* 0x0000702404df7981 */ /* 0x000164000c1e1520 */
.L_x_87:
[----:B------:R-:W-:Y:S05]  /*3c80*/  BSYNC B1 ;  /* 0x0000000000017941 */ /* 0x000fea0003800000 */
.L_x_86:
        /* <DEDUP_REMOVED lines=9> */
.L_x_89:
[----:B------:R-:W-:Y:S05]  /*3d20*/  BSYNC B1 ;  /* 0x0000000000017941 */ /* 0x000fea0003800000 */
.L_x_88:
        /* <DEDUP_REMOVED lines=9> */
.L_x_91:
[----:B------:R-:W-:Y:S05]  /*3dc0*/  BSYNC B1 ;  /* 0x0000000000017941 */ /* 0x000fea0003800000 */
.L_x_90:
        /* <DEDUP_REMOVED lines=12> */
.L_x_93:
[----:B------:R-:W-:Y:S05]  /*3e90*/  BSYNC B1 ;  /* 0x0000000000017941 */ /* 0x000fea0003800000 */
.L_x_92:
        /* <DEDUP_REMOVED lines=12> */
.L_x_95:
[----:B------:R-:W-:Y:S05]  /*3f60*/  BSYNC B1 ;  /* 0x0000000000017941 */ /* 0x000fea0003800000 */
.L_x_94:
        /* <DEDUP_REMOVED lines=9> */
.L_x_97:
[----:B------:R-:W-:Y:S05]  /*4000*/  BSYNC B1 ;  /* 0x0000000000017941 */ /* 0x000fea0003800000 */
.L_x_96:
        /* <DEDUP_REMOVED lines=9> */
.L_x_99:
[----:B------:R-:W-:Y:S05]  /*40a0*/  BSYNC B1 ;  /* 0x0000000000017941 */ /* 0x000fea0003800000 */
.L_x_98:
        /* <DEDUP_REMOVED lines=12> */
.L_x_101:
[----:B------:R-:W-:Y:S05]  /*4170*/  BSYNC B1 ;  /* 0x0000000000017941 */ /* 0x000fea0003800000 */
.L_x_100:
        /* <DEDUP_REMOVED lines=12> */
.L_x_103:
[----:B------:R-:W-:Y:S05]  /*4240*/  BSYNC B1 ;  /* 0x0000000000017941 */ /* 0x000fea0003800000 */
.L_x_102:
        /* <DEDUP_REMOVED lines=9> */
.L_x_105:
[----:B------:R-:W-:Y:S05]  /*42e0*/  BSYNC B1 ;  /* 0x0000000000017941 */ /* 0x000fea0003800000 */
.L_x_104:
        /* <DEDUP_REMOVED lines=9> */
.L_x_107:
[----:B------:R-:W-:Y:S05]  /*4380*/  BSYNC B1 ;  /* 0x0000000000017941 */ /* 0x000fea0003800000 */
.L_x_106:
        /* <DEDUP_REMOVED lines=12> */
.L_x_109:
[----:B------:R-:W-:Y:S05]  /*4450*/  BSYNC B1 ;  /* 0x0000000000017941 */ /* 0x000fea0003800000 */
.L_x_108:
[----:B--2--5:R-:W-:Y:S01]  /*4460*/  HADD2.F32 R123, -RZ, R223.H0_H0 ;  /* 0x200000dfff7b7230 */ /* 0x024fe20000004100 */
[----:B------:R-:W-:Y:S01]  /*4470*/  ISETP.GT.AND P3, PT, R222, 0x50, P2 ;  /* 0x00000050de00780c */ /* 0x000fe20001764270 */
[----:B------:R-:W-:Y:S03]  /*4480*/  BSSY B1, `(.L_x_110) ;  /* 0x000000a000017945 */ /* 0x000fe60003800000 */
[----:B------:R-:W-:Y:S01]  /*4490*/  FMUL R122, R123, R22 ;  /* 0x000000167b7a7220 */ /* 0x000fe20000400000 */
[----:B------:R-:W-:-:S03]  /*44a0*/  @P1 IMAD.MOV.U32 R123, RZ, RZ, R221 ;  /* 0x000000ffff7b1224 */ /* 0x000fc600078e00dd */
[----:B------:R-:W-:-:S05]  /*44b0*/  FFMA R122, R159, R23, R122 ;  /* 0x000000179f7a7223 */ /* 0x000fca000000007a */
[----:B------:R-:W-:-:S04]  /*44c0*/  F2FP.F16.F32.PACK_AB R122, RZ, R122 ;  /* 0x0000007aff7a723e */ /* 0x000fc800000000ff */
[----:B------:R-:W-:Y:S02]  /*44d0*/  PRMT R124, R122, 0x7610, R124 ;  /* 0x000076107a7c7816 */ /* 0x000fe4000000007c */
[----:B------:R-:W-:-:S05]  /*44e0*/  @P1 MOV R122, R220 ;  /* 0x000000dc007a1202 */ /* 0x000fca0000000f00 */
[----:B------:R2:W-:Y:S01]  /*44f0*/  @P1 STG.E.U16 desc[UR36][R122.64+0x92], R124 ;  /* 0x0000927c7a001986 */ /* 0x0005e2000c101524 */
[----:B------:R-:W-:Y:S05]  /*4500*/  @!P3 BRA `(.L_x_111) ;  /* 0x000000000004b947 */ /* 0x000fea0003800000 */
[----:B------:R0:W5:Y:S02]  /*4510*/  LDG.E.LTC128B.U16 R223, desc[UR36][R4.64+0xa0] ;  /* 0x0000a02404df7981 */ /* 0x000164000c1e1520 */
.L_x_111:
[----:B------:R-:W-:Y:S05]  /*4520*/  BSYNC B1 ;  /* 0x0000000000017941 */ /* 0x000fea0003800000 */
.L_x_110:
        /* <DEDUP_REMOVED lines=9> */
.L_x_113:
[----:B------:R-:W-:Y:S05]  /*45c0*/  BSYNC B1 ;  /* 0x0000000000017941 */ /* 0x000fea0003800000 */
.L_x_112:
        /* <DEDUP_REMOVED lines=9> */
.L_x_115:
[----:B------:R-:W-:Y:S05]  /*4660*/  BSYNC B1 ;  /* 0x0000000000017941 */ /* 0x000fea0003800000 */
.L_x_114:
        /* <DEDUP_REMOVED lines=12> */
.L_x_117:
[----:B------:R-:W-:Y:S05]  /*4730*/  BSYNC B1 ;  /* 0x0000000000017941 */ /* 0x000fea0003800000 */
.L_x_116:
        /* <DEDUP_REMOVED lines=12> */
.L_x_119:
[----:B------:R-:W-:Y:S05]  /*4800*/  BSYNC B1 ;  /* 0x0000000000017941 */ /* 0x000fea0003800000 */
.L_x_118:
        /* <DEDUP_REMOVED lines=9> */
.L_x_121:
[----:B------:R-:W-:Y:S05]  /*48a0*/  BSYNC B1 ;  /* 0x0000000000017941 */ /* 0x000fea0003800000 */
.L_x_120:
        /* <DEDUP_REMOVED lines=9> */
.L_x_123:
[----:B------:R-:W-:Y:S05]  /*4940*/  BSYNC B1 ;  /* 0x0000000000017941 */ /* 0x000fea0003800000 */
.L_x_122:
        /* <DEDUP_REMOVED lines=12> */
.L_x_125:
[----:B------:R-:W-:Y:S05]  /*4a10*/  BSYNC B1 ;  /* 0x0000000000017941 */ /* 0x000fea0003800000 */
.L_x_124:
        /* <DEDUP_REMOVED lines=12> */
.L_x_127:
[----:B------:R-:W-:Y:S05]  /*4ae0*/  BSYNC B1 ;  /* 0x0000000000017941 */ /* 0x000fea0003800000 */
.L_x_126:
        /* <DEDUP_REMOVED lines=9> */
.L_x_129:
[----:B------:R-:W-:Y:S05]  /*4b80*/  BSYNC B1 ;  /* 0x0000000000017941 */ /* 0x000fea0003800000 */
.L_x_128:
        /* <DEDUP_REMOVED lines=9> */
.L_x_131:
[----:B------:R-:W-:Y:S05]  /*4c20*/  BSYNC B1 ;  /* 0x0000000000017941 */ /* 0x000fea0003800000 */
.L_x_130:
        /* <DEDUP_REMOVED lines=12> */
.L_x_133:
[----:B------:R-:W-:Y:S05]  /*4cf0*/  BSYNC B1 ;  /* 0x0000000000017941 */ /* 0x000fea0003800000 */
.L_x_132:
        /* <DEDUP_REMOVED lines=12> */
.L_x_135:
[----:B------:R-:W-:Y:S05]  /*4dc0*/  BSYNC B1 ;  /* 0x0000000000017941 */ /* 0x000fea0003800000 */
.L_x_134:
        /* <DEDUP_REMOVED lines=9> */
.L_x_137:
[----:B------:R-:W-:Y:S05]  /*4e60*/  BSYNC B1 ;  /* 0x0000000000017941 */ /* 0x000fea0003800000 */
.L_x_136:
        /* <DEDUP_REMOVED lines=9> */
.L_x_139:
[----:B------:R-:W-:Y:S05]  /*4f00*/  BSYNC B1 ;  /* 0x0000000000017941 */ /* 0x000fea0003800000 */
.L_x_138:
        /* <DEDUP_REMOVED lines=12> */
.L_x_141:
[----:B------:R-:W-:Y:S05]  /*4fd0*/  BSYNC B1 ;  /* 0x0000000000017941 */ /* 0x000fea0003800000 */
.L_x_140:
        /* <DEDUP_REMOVED lines=12> */
.L_x_143:
[----:B------:R-:W-:Y:S05]  /*50a0*/  BSYNC B1 ;  /* 0x0000000000017941 */ /* 0x000fea0003800000 */
.L_x_142:
        /* <DEDUP_REMOVED lines=9> */
.L_x_145:
[----:B------:R-:W-:Y:S05]  /*5140*/  BSYNC B1 ;  /* 0x0000000000017941 */ /* 0x000fea0003800000 */
.L_x_144:
        /* <DEDUP_REMOVED lines=9> */
.L_x_147:
[----:B------:R-:W-:Y:S05]  /*51e0*/  BSYNC B1 ;  /* 0x0000000000017941 */ /* 0x000fea0003800000 */
.L_x_146:
        /* <DEDUP_REMOVED lines=12> */
.L_x_149:
[----:B------:R-:W-:Y:S05]  /*52b0*/  BSYNC B1 ;  /* 0x0000000000017941 */ /* 0x000fea0003800000 */
.L_x_148:
        /* <DEDUP_REMOVED lines=12> */
.L_x_151:
[----:B------:R-:W-:Y:S05]  /*5380*/  BSYNC B1 ;  /* 0x0000000000017941 */ /* 0x000fea0003800000 */
.L_x_150:
        /* <DEDUP_REMOVED lines=9> */
.L_x_153:
[----:B------:R-:W-:Y:S05]  /*5420*/  BSYNC B1 ;  /* 0x0000000000017941 */ /* 0x000fea0003800000 */
.L_x_152:
        /* <DEDUP_REMOVED lines=9> */
.L_x_155:
[----:B------:R-:W-:Y:S05]  /*54c0*/  BSYNC B1 ;  /* 0x0000000000017941 */ /* 0x000fea0003800000 */
.L_x_154:
        /* <DEDUP_REMOVED lines=12> */
.L_x_157:
[----:B------:R-:W-:Y:S05]  /*5590*/  BSYNC B1 ;  /* 0x0000000000017941 */ /* 0x000fea0003800000 */
.L_x_156:
        /* <DEDUP_REMOVED lines=12> */
.L_x_159:
[----:B------:R-:W-:Y:S05]  /*5660*/  BSYNC B1 ;  /* 0x0000000000017941 */ /* 0x000fea0003800000 */
.L_x_158:
        /* <DEDUP_REMOVED lines=9> */
.L_x_161:
[----:B------:R-:W-:Y:S05]  /*5700*/  BSYNC B1 ;  /* 0x0000000000017941 */ /* 0x000fea0003800000 */
.L_x_160:
        /* <DEDUP_REMOVED lines=9> */
.L_x_163:
[----:B------:R-:W-:Y:S05]  /*57a0*/  BSYNC B1 ;  /* 0x0000000000017941 */ /* 0x000fea0003800000 */
.L_x_162:
        /* <DEDUP_REMOVED lines=12> */
.L_x_165:
[----:B------:R-:W-:Y:S05]  /*5870*/  BSYNC B1 ;  /* 0x0000000000017941 */ /* 0x000fea0003800000 */
.L_x_164:
        /* <DEDUP_REMOVED lines=12> */
.L_x_167:
[----:B------:R-:W-:Y:S05]  /*5940*/  BSYNC B1 ;  /* 0x0000000000017941 */ /* 0x000fea0003800000 */
.L_x_166:
        /* <DEDUP_REMOVED lines=9> */
.L_x_169:
[----:B------:R-:W-:Y:S05]  /*59e0*/  BSYNC B1 ;  /* 0x0000000000017941 */ /* 0x000fea0003800000 */
.L_x_168:
        /* <DEDUP_REMOVED lines=9> */
.L_x_171:
[----:B------:R-:W-:Y:S05]  /*5a80*/  BSYNC B1 ;  /* 0x0000000000017941 */ /* 0x000fea0003800000 */
.L_x_170:
        /* <DEDUP_REMOVED lines=12> */
.L_x_173:
[----:B------:R-:W-:Y:S05]  /*5b50*/  BSYNC B1 ;  /* 0x0000000000017941 */ /* 0x000fea0003800000 */
.L_x_172:
        /* <DEDUP_REMOVED lines=12> */
.L_x_175:
[----:B------:R-:W-:Y:S05]  /*5c20*/  BSYNC B1 ;  /* 0x0000000000017941 */ /* 0x000fea0003800000 */
.L_x_174:
        /* <DEDUP_REMOVED lines=9> */
.L_x_177:
[----:B------:R-:W-:Y:S05]  /*5cc0*/  BSYNC B1 ;  /* 0x0000000000017941 */ /* 0x000fea0003800000 */
.L_x_176:
        /* <DEDUP_REMOVED lines=9> */
.L_x_179:
[----:B------:R-:W-:Y:S05]  /*5d60*/  BSYNC B1 ;  /* 0x0000000000017941 */ /* 0x000fea0003800000 */
.L_x_178:
        /* <DEDUP_REMOVED lines=12> */
.L_x_181:
[----:B------:R-:W-:Y:S05]  /*5e30*/  BSYNC B1 ;  /* 0x0000000000017941 */ /* 0x000fea0003800000 */
.L_x_180:
        /* <DEDUP_REMOVED lines=12> */
.L_x_183:
[----:B------:R-:W-:Y:S05]  /*5f00*/  BSYNC B1 ;  /* 0x0000000000017941 */ /* 0x000fea0003800000 */
.L_x_182:
        /* <DEDUP_REMOVED lines=9> */
.L_x_185:
[----:B------:R-:W-:Y:S05]  /*5fa0*/  BSYNC B1 ;  /* 0x0000000000017941 */ /* 0x000fea0003800000 */
.L_x_184:
        /* <DEDUP_REMOVED lines=9> */
.L_x_187:
[----:B------:R-:W-:Y:S05]  /*6040*/  BSYNC B1 ;  /* 0x0000000000017941 */ /* 0x000fea0003800000 */
.L_x_186:
        /* <DEDUP_REMOVED lines=12> */
.L_x_189:
[----:B------:R-:W-:Y:S05]  /*6110*/  BSYNC B1 ;  /* 0x0000000000017941 */ /* 0x000fea0003800000 */
.L_x_188:
        /* <DEDUP_REMOVED lines=12> */
.L_x_191:
[----:B------:R-:W-:Y:S05]  /*61e0*/  BSYNC B1 ;  /* 0x0000000000017941 */ /* 0x000fea0003800000 */
.L_x_190:
        /* <DEDUP_REMOVED lines=9> */
.L_x_193:
[----:B------:R-:W-:Y:S05]  /*6280*/  BSYNC B1 ;  /* 0x0000000000017941 */ /* 0x000fea0003800000 */
.L_x_192:
        /* <DEDUP_REMOVED lines=9> */
.L_x_195:
[----:B------:R-:W-:Y:S05]  /*6320*/  BSYNC B1 ;  /* 0x0000000000017941 */ /* 0x000fea0003800000 */
.L_x_194:
        /* <DEDUP_REMOVED lines=12> */
.L_x_197:
[----:B------:R-:W-:Y:S05]  /*63f0*/  BSYNC B1 ;  /* 0x0000000000017941 */ /* 0x000fea0003800000 */
.L_x_196:
        /* <DEDUP_REMOVED lines=12> */
.L_x_199:
[----:B------:R-:W-:Y:S05]  /*64c0*/  BSYNC B1 ;  /* 0x0000000000017941 */ /* 0x000fea0003800000 */
.L_x_198:
        /* <DEDUP_REMOVED lines=9> */
.L_x_201:
[----:B------:R-:W-:Y:S05]  /*6560*/  BSYNC B1 ;  /* 0x0000000000017941 */ /* 0x000fea0003800000 */
.L_x_200:
        /* <DEDUP_REMOVED lines=9> */
.L_x_203:
[----:B------:R-:W-:Y:S05]  /*6600*/  BSYNC B1 ;  /* 0x0000000000017941 */ /* 0x000fea0003800000 */
.L_x_202:
        /* <DEDUP_REMOVED lines=12> */
.L_x_205:
[----:B------:R-:W-:Y:S05]  /*66d0*/  BSYNC B1 ;  /* 0x0000000000017941 */ /* 0x000fea0003800000 */
.L_x_204:
        /* <DEDUP_REMOVED lines=12> */
.L_x_207:
[----:B------:R-:W-:Y:S05]  /*67a0*/  BSYNC B1 ;  /* 0x0000000000017941 */ /* 0x000fea0003800000 */
.L_x_206:
        /* <DEDUP_REMOVED lines=9> */
.L_x_209:
[----:B------:R-:W-:Y:S05]  /*6840*/  BSYNC B1 ;  /* 0x0000000000017941 */ /* 0x000fea0003800000 */
.L_x_208:
        /* <DEDUP_REMOVED lines=9> */
.L_x_211:
[----:B------:R-:W-:Y:S05]  /*68e0*/  BSYNC B1 ;  /* 0x0000000000017941 */ /* 0x000fea0003800000 */
.L_x_210:
        /* <DEDUP_REMOVED lines=12> */
.L_x_213:
[----:B------:R-:W-:Y:S05]  /*69b0*/  BSYNC B1 ;  /* 0x0000000000017941 */ /* 0x000fea0003800000 */
.L_x_212:
        /* <DEDUP_REMOVED lines=12> */
.L_x_215:
[----:B------:R-:W-:Y:S05]  /*6a80*/  BSYNC B1 ;  /* 0x0000000000017941 */ /* 0x000fea0003800000 */
.L_x_214:
        /* <DEDUP_REMOVED lines=9> */
.L_x_217:
[----:B------:R-:W-:Y:S05]  /*6b20*/  BSYNC B1 ;  /* 0x0000000000017941 */ /* 0x000fea0003800000 */
.L_x_216:
[----:B0--345:R-:W-:Y:S01]  /*6b30*/  HADD2.F32 R5, -RZ, R223.H0_H0 ;  /* 0x200000dfff057230 */ /* 0x039fe20000004100 */
        /* <DEDUP_REMOVED lines=11> */
.L_x_219:
[----:B------:R-:W-:Y:S05]  /*6bf0*/  BSYNC B1 ;  /* 0x0000000000017941 */ /* 0x000fea0003800000 */
.L_x_218:
[----:B0----5:R-:W-:Y:S01]  /*6c00*/  HADD2.F32 R5, -RZ, R223.H0_H0 ;  /* 0x200000dfff057230 */ /* 0x021fe20000004100 */
[----:B------:R-:W-:Y:S01]  /*6c10*/  ISETP.GT.AND P1, PT, R222, 0xb9, P0 ;  /* 0x000000b9de00780c */ /* 0x000fe20000724270 */
[----:B------:R-:W-:Y:S01]  /*6c20*/  @P3 IMAD.MOV.U32 R4, RZ, RZ, R220 ;  /* 0x000000ffff043224 */ /* 0x000fe200078e00dc */
[----:B------:R-:W-:Y:S01]  /*6c30*/  IADD3 R125, P0, R3, 0x80, RZ ;  /* 0x00000080037d7810 */ /* 0x000fe20007f1e0ff */
[----:B------:R-:W-:Y:S01]  /*6c40*/  BSSY B1, `(.L_x_220) ;  /* 0x0000009000017945 */ /* 0x000fe20003800000 */
        /* <DEDUP_REMOVED lines=8> */
.L_x_221:
[----:B------:R-:W-:Y:S05]  /*6cd0*/  BSYNC B1 ;  /* 0x0000000000017941 */ /* 0x000fea0003800000 */
.L_x_220:
[----:B0----5:R-:W-:Y:S01]  /*6ce0*/  HADD2.F32 R3, -RZ, R223.H0_H0 ;  /* 0x200000dfff037230 */ /* 0x021fe20000004100 */
[----:B------:R-:W-:Y:S01]  /*6cf0*/  BSSY B1, `(.L_x_222) ;  /* 0x0000011000017945 */ /* 0x000fe20003800000 */
[----:B------:R-:W-:Y:S01]  /*6d00*/  IMAD.X R5, RZ, RZ, UR7, P0 ;  /* 0x00000007ff057e24 */ /* 0x000fe200080e06ff */
[----:B------:R-:W-:Y:S02]  /*6d10*/  ISETP.GT.AND P0, PT, R0, 0x80, PT ;  /* 0x000000800000780c */ /* 0x000fe40003f04270 */
[----:B------:R-:W-:Y:S01]  /*6d20*/  FMUL R4, R3, R22 ;  /* 0x0000001603047220 */ /* 0x000fe20000400000 */
[----:B-1-34-:R-:W-:Y:S01]  /*6d30*/  IMAD R120, R5, R14, RZ ;  /* 0x0000000e05787224 */ /* 0x01afe200078e02ff */
[----:B------:R-:W-:Y:S02]  /*6d40*/  ISETP.GT.AND P4, PT, R222, RZ, P0 ;  /* 0x000000ffde00720c */ /* 0x000fe40000784270 */
[----:B------:R-:W-:Y:S01]  /*6d50*/  FFMA R215, R215, R23, R4 ;  /* 0x00000017d7d77223 */ /* 0x000fe20000000004 */
[----:B--2---:R-:W-:-:S02]  /*6d60*/  IMAD R123, R125, R15, R120 ;  /* 0x0000000f7d7b7224 */ /* 0x004fc400078e0278 */
[----:B------:R-:W-:Y:S02]  /*6d70*/  IMAD.WIDE.U32 R4, R125, R14, R8 ;  /* 0x0000000e7d047225 */ /* 0x000fe400078e0008 */
[----:B------:R-:W-:Y:S02]  /*6d80*/  F2FP.F16.F32.PACK_AB R215, RZ, R215 ;  /* 0x000000d7ffd7723e */ /* 0x000fe400000000ff */
[----:B------:R-:W-:Y:S01]  /*6d90*/  IMAD.IADD R3, R5, 0x1, R123 ;  /* 0x0000000105037824 */ /* 0x000fe200078e027b */
[C---:B------:R-:W-:Y:S02]  /*6da0*/  LEA R120, P2, R4.reuse, R12, 0x1 ;  /* 0x0000000c04787211 */ /* 0x040fe400078408ff */
[----:B------:R0:W-:Y:S02]  /*6db0*/  @P1 STG.E.U16 desc[UR36][R220.64+0x172], R215 ;  /* 0x000172d7dc001986 */ /* 0x0001e4000c101524 */
[----:B------:R-:W-:Y:S01]  /*6dc0*/  LEA.HI.X R121, R4, R13, R3, 0x1, P2 ;  /* 0x0000000d04797211 */ /* 0x000fe200010f0c03 */
[----:B------:R-:W-:Y:S01]  /*6dd0*/  IMAD.WIDE.U32 R4, R125, R14, R216 ;  /* 0x0000000e7d047225 */ /* 0x000fe200078e00d8 */
[----:B------:R-:W-:Y:S07]  /*6de0*/  @!P4 BRA `(.L_x_223) ;  /* 0x000000000004c947 */ /* 0x000fee0003800000 */
[----:B------:R1:W5:Y:S02]  /*6df0*/  LDG.E.LTC128B.U16 R223, desc[UR36][R120.64] ;  /* 0x0000002478df7981 */ /* 0x000364000c1e1520 */
.L_x_223:
[----:B------:R-:W-:Y:S05]  /*6e00*/  BSYNC B1 ;  /* 0x0000000000017941 */ /* 0x000fea0003800000 */
.L_x_222:
[----:B-----5:R-:W-:Y:S01]  /*6e10*/  HADD2.F32 R3, -RZ, R223.H0_H0 ;  /* 0x200000dfff037230 */ /* 0x020fe20000004100 */
[----:B------:R-:W-:Y:S01]  /*6e20*/  ISETP.GT.AND P2, PT, R222, 0x1, P0 ;  /* 0x00000001de00780c */ /* 0x000fe20000744270 */
[----:B------:R-:W-:Y:S01]  /*6e30*/  IMAD.IADD R5, R123, 0x1, R5 ;  /* 0x000000017b057824 */ /* 0x000fe200078e0205 */
[----:B------:R-:W-:Y:S01]  /*6e40*/  BSSY B1, `(.L_x_224) ;  /* 0x0000010000017945 */ /* 0x000fe20003800000 */
[----:B------:R-:W-:Y:S02]  /*6e50*/  IMAD.U32 R15, RZ, RZ, UR8 ;  /* 0x00000008ff0f7e24 */ /* 0x000fe4000f8e00ff */
[----:B------:R-:W-:Y:S01]  /*6e60*/  FMUL R3, R3, R22 ;  /* 0x0000001603037220 */ /* 0x000fe20000400000 */
[----:B-1----:R-:W-:-:S04]  /*6e70*/  IMAD.WIDE.U32 R120, R20, UR43, R4 ;  /* 0x0000002b14787c25 */ /* 0x002fc8000f8e0004 */
[----:B------:R-:W-:Y:S01]  /*6e80*/  FFMA R3, R24, R23, R3 ;  /* 0x0000001718037223 */ /* 0x000fe20000000003 */
[----:B------:R-:W-:Y:S01]  /*6e90*/  IMAD.U32 R5, RZ, RZ, UR8 ;  /* 0x00000008ff057e24 */ /* 0x000fe2000f8e00ff */
[----:B------:R-:W-:Y:S01]  /*6ea0*/  LEA R4, P1, R15, R6, 0x8 ;  /* 0x000000060f047211 */ /* 0x000fe200078240ff */
[----:B------:R-:W-:Y:S01]  /*6eb0*/  IMAD.U32 R24, RZ, RZ, UR9 ;  /* 0x00000009ff187e24 */ /* 0x000fe2000f8e00ff */
[C---:B------:R-:W-:Y:S01]  /*6ec0*/  LEA R6, P3, R120.reuse, R12, 0x1 ;  /* 0x0000000c78067211 */ /* 0x040fe200078608ff */
[----:B------:R-:W-:Y:S01]  /*6ed0*/  IMAD.IADD R15, R21, 0x1, R121 ;  /* 0x00000001150f7824 */ /* 0x000fe200078e0279 */
[----:B------:R-:W-:Y:S02]  /*6ee0*/  F2FP.F16.F32.PACK_AB R3, RZ, R3 ;  /* 0x00000003ff03723e */ /* 0x000fe400000000ff */
[----:B------:R-:W-:Y:S02]  /*6ef0*/  LEA.HI.X R5, R5, R7, R24, 0x8, P1 ;  /* 0x0000000705057211 */ /* 0x000fe400008f4418 */
[----:B------:R-:W-:-:S03]  /*6f00*/  LEA.HI.X R7, R120, R13, R15, 0x1, P3 ;  /* 0x0000000d78077211 */ /* 0x000fc600018f0c0f */
[----:B------:R1:W-:Y:S01]  /*6f10*/  @P4 STG.E.U16 desc[UR36][R4.64], R3 ;  /* 0x0000000304004986 */ /* 0x0003e2000c101524 */
[----:B------:R-:W-:Y:S05]  /*6f20*/  @!P2 BRA `(.L_x_225) ;  /* 0x000000000004a947 */ /* 0x000fea0003800000 */
[----:B------:R2:W5:Y:S02]  /*6f30*/  LDG.E.LTC128B.U16 R223, desc[UR36][R6.64+0x2] ;  /* 0x0000022406df7981 */ /* 0x000564000c1e1520 */
.L_x_225:
[----:B------:R-:W-:Y:S05]  /*6f40*/  BSYNC B1 ;  /* 0x0000000000017941 */ /* 0x000fea0003800000 */
.L_x_224:
[----:B-1---5:R-:W-:Y:S01]  /*6f50*/  HADD2.F32 R3, -RZ, R223.H0_H0 ;  /* 0x200000dfff037230 */ /* 0x022fe20000004100 */
[----:B------:R-:W-:Y:S01]  /*6f60*/  ISETP.GT.AND P1, PT, R0, 0x88, PT ;  /* 0x000000880000780c */ /* 0x000fe20003f24270 */
[----:B------:R-:W-:Y:S01]  /*6f70*/  IMAD.WIDE.U32 R14, R125, R14, R218 ;  /* 0x0000000e7d0e7225 */ /* 0x000fe200078e00da */
[----:B------:R-:W-:Y:S03]  /*6f80*/  BSSY B1, `(.L_x_226) ;  /* 0x000000e000017945 */ /* 0x000fe60003800000 */
[----:B------:R-:W-:Y:S01]  /*6f90*/  FMUL R8, R3, R22 ;  /* 0x0000001603087220 */ /* 0x000fe20000400000 */
[----:B------:R-:W-:Y:S01]  /*6fa0*/  ISETP.GT.AND P3, PT, R222, RZ, P1 ;  /* 0x000000ffde00720c */ /* 0x000fe20000f64270 */
[----:B------:R-:W-:Y:S01]  /*6fb0*/  IMAD.IADD R123, R123, 0x1, R15 ;  /* 0x000000017b7b7824 */ /* 0x000fe200078e020f */
[-C--:B------:R-:W-:Y:S01]  /*6fc0*/  IADD3 R11, P4, R10, R14.reuse, RZ ;  /* 0x0000000e0a0b7210 */ /* 0x080fe20007f9e0ff */
[----:B------:R-:W-:Y:S01]  /*6fd0*/  FFMA R8, R25, R23, R8 ;  /* 0x0000001719087223 */ /* 0x000fe20000000008 */
[----:B------:R-:W-:-:S02]  /*6fe0*/  IADD3 R10, P5, R216, R14, RZ ;  /* 0x0000000ed80a7210 */ /* 0x000fc40007fbe0ff */
[----:B------:R-:W-:Y:S02]  /*6ff0*/  IADD3.X R0, R123, R9, RZ, P4, !PT ;  /* 0x000000097b007210 */ /* 0x000fe400027fe4ff */
[----:B------:R-:W-:Y:S02]  /*7000*/  F2FP.F16.F32.PACK_AB R3, RZ, R8 ;  /* 0x00000008ff03723e */ /* 0x000fe400000000ff */
[----:B------:R-:W-:-:S03]  /*7010*/  LEA R8, P4, R11, R12, 0x1 ;  /* 0x0000000c0b087211 */ /* 0x000fc600078808ff */
[----:B------:R1:W-:Y:S01]  /*7020*/  @P2 STG.E.U16 desc[UR36][R4.64+0x2], R3 ;  /* 0x0000020304002986 */ /* 0x0003e2000c101524 */
[----:B------:R-:W-:Y:S01]  /*7030*/  LEA.HI.X R9, R11, R13, R0, 0x1, P4 ;  /* 0x0000000d0b097211 */ /* 0x000fe200020f0c00 */
[----:B------:R-:W-:Y:S08]  /*7040*/  @!P3 BRA `(.L_x_227) ;  /* 0x000000000004b947 */ /* 0x000ff00003800000 */
[----:B------:R3:W5:Y:S02]  /*7050*/  LDG.E.LTC128B.U16 R223, desc[UR36][R8.64] ;  /* 0x0000002408df7981 */ /* 0x000764000c1e1520 */
.L_x_227:
[----:B------:R-:W-:Y:S05]  /*7060*/  BSYNC B1 ;  /* 0x0000000000017941 */ /* 0x000fea0003800000 */
.L_x_226:
[----:B-1---5:R-:W-:Y:S01]  /*7070*/  HADD2.F32 R3, -RZ, R223.H0_H0 ;  /* 0x200000dfff037230 */ /* 0x022fe20000004100 */
[----:B---3--:R-:W-:Y:S01]  /*7080*/  IADD3 R8, P2, R4, R225, RZ ;  /* 0x000000e104087210 */ /* 0x008fe20007f5e0ff */
[----:B------:R-:W-:Y:S01]  /*7090*/  IMAD.X R11, R217, 0x1, R123, P5 ;  /* 0x00000001d90b7824 */ /* 0x000fe200028e067b */
[----:B------:R-:W-:Y:S01]  /*70a0*/  ISETP.GT.AND P5, PT, R222, 0x1, P1 ;  /* 0x00000001de00780c */ /* 0x000fe20000fa4270 */
[----:B------:R-:W-:Y:S01]  /*70b0*/  BSSY B1, `(.L_x_228) ;  /* 0x000000c000017945 */ /* 0x000fe20003800000 */
[----:B------:R-:W-:Y:S01]  /*70c0*/  FMUL R3, R3, R22 ;  /* 0x0000001603037220 */ /* 0x000fe20000400000 */
[----:B------:R-:W-:Y:S02]  /*70d0*/  IMAD.X R9, R5, 0x1, R227, P2 ;  /* 0x0000000105097824 */ /* 0x000fe400010e06e3 */
[----:B------:R-:W-:-:S04]  /*70e0*/  IMAD.WIDE.U32 R10, R20, UR43, R10 ;  /* 0x0000002b140a7c25 */ /* 0x000fc8000f8e000a */
[----:B------:R-:W-:Y:S01]  /*70f0*/  FFMA R3, R26, R23, R3 ;  /* 0x000000171a037223 */ /* 0x000fe20000000003 */
[----:B------:R-:W-:Y:S01]  /*7100*/  IMAD.IADD R21, R21, 0x1, R11 ;  /* 0x0000000115157824 */ /* 0x000fe200078e020b */
[----:B------:R-:W-:-:S03]  /*7110*/  LEA R12, P4, R10, R12, 0x1 ;  /* 0x0000000c0a0c7211 */ /* 0x000fc600078808ff */
[----:B------:R-:W-:Y:S02]  /*7120*/  F2FP.F16.F32.PACK_AB R3, RZ, R3 ;  /* 0x00000003ff03723e */ /* 0x000fe400000000ff */
[----:B------:R-:W-:-:S03]  /*7130*/  LEA.HI.X R13, R10, R13, R21, 0x1, P4 ;  /* 0x0000000d0a0d7211 */ /* 0x000fc600020f0c15 */
[----:B------:R1:W-:Y:S01]  /*7140*/  @P3 STG.E.U16 desc[UR36][R8.64], R3 ;  /* 0x0000000308003986 */ /* 0x0003e2000c101524 */
[----:B------:R-:W-:Y:S05]  /*7150*/  @!P5 BRA `(.L_x_229) ;  /* 0x000000000004d947 */ /* 0x000fea0003800000 */
[----:B------:R3:W5:Y:S02]  /*7160*/  LDG.E.LTC128B.U16 R223, desc[UR36][R12.64+0x2] ;  /* 0x000002240cdf7981 */ /* 0x000764000c1e1520 */
.L_x_229:
[----:B------:R-:W-:Y:S05]  /*7170*/  BSYNC B1 ;  /* 0x0000000000017941 */ /* 0x000fea0003800000 */
.L_x_228:
[----:B-1---5:R-:W-:Y:S01]  /*7180*/  HADD2.F32 R3, -RZ, R223.H0_H0 ;  /* 0x200000dfff037230 */ /* 0x022fe20000004100 */
        /* <DEDUP_REMOVED lines=8> */
.L_x_231:
[----:B------:R-:W-:Y:S05]  /*7210*/  BSYNC B1 ;  /* 0x0000000000017941 */ /* 0x000fea0003800000 */
.L_x_230:
[----:B-----5:R-:W-:Y:S01]  /*7220*/  HADD2.F32 R3, -RZ, R223.H0_H0 ;  /* 0x200000dfff037230 */ /* 0x020fe20000004100 */
        /* <DEDUP_REMOVED lines=8> */
.L_x_233:
[----:B------:R-:W-:Y:S05]  /*72b0*/  BSYNC B1 ;  /* 0x0000000000017941 */ /* 0x000fea0003800000 */
.L_x_232:
[----:B0----5:R-:W-:Y:S01]  /*72c0*/  HADD2.F32 R3, -RZ, R223.H0_H0 ;  /* 0x200000dfff037230 */ /* 0x021fe20000004100 */
[----:B------:R-:W-:Y:S01]  /*72d0*/  ISETP.GT.AND P2, PT, R222, 0x8, P1 ;  /* 0x00000008de00780c */ /* 0x000fe20000f44270 */
[----:B------:R-:W-:Y:S03]  /*72e0*/  BSSY B1, `(.L_x_234) ;  /* 0x0000007000017945 */ /* 0x000fe60003800000 */
[----:B-1----:R-:W-:-:S04]  /*72f0*/  FMUL R0, R3, R22 ;  /* 0x0000001603007220 */ /* 0x002fc80000400000 */
[----:B------:R-:W-:-:S05]  /*7300*/  FFMA R0, R29, R23, R0 ;  /* 0x000000171d007223 */ /* 0x000fca0000000000 */
[----:B------:R-:W-:-:S05]  /*7310*/  F2FP.F16.F32.PACK_AB R0, RZ, R0 ;  /* 0x00000000ff00723e */ /* 0x000fca00000000ff */
[----:B------:R0:W-:Y:S01]  /*7320*/  @P3 STG.E.U16 desc[UR36][R4.64+0x12], R0 ;  /* 0x0000120004003986 */ /* 0x0001e2000c101524 */
[----:B------:R-:W-:Y:S05]  /*7330*/  @!P2 BRA `(.L_x_235) ;  /* 0x000000000004a947 */ /* 0x000fea0003800000 */
[----:B------:R1:W5:Y:S02]  /*7340*/  LDG.E.LTC128B.U16 R223, desc[UR36][R12.64+0x10] ;  /* 0x000010240cdf7981 */ /* 0x000364000c1e1520 */
.L_x_235:
[----:B------:R-:W-:Y:S05]  /*7350*/  BSYNC B1 ;  /* 0x0000000000017941 */ /* 0x000fea0003800000 */
.L_x_234:
        /* <DEDUP_REMOVED lines=9> */
.L_x_237:
[----:B------:R-:W-:Y:S05]  /*73f0*/  BSYNC B1 ;  /* 0x0000000000017941 */ /* 0x000fea0003800000 */
.L_x_236:
[----:B0----5:R-:W-:Y:S01]  /*7400*/  HADD2.F32 R3, -RZ, R223.H0_H0 ;  /* 0x200000dfff037230 */ /* 0x021fe20000004100 */
        /* <DEDUP_REMOVED lines=8> */
.L_x_239:
[----:B------:R-:W-:Y:S05]  /*7490*/  BSYNC B1 ;  /* 0x0000000000017941 */ /* 0x000fea0003800000 */
.L_x_238:
        /* <DEDUP_REMOVED lines=9> */
.L_x_241:
[----:B------:R-:W-:Y:S05]  /*7530*/  BSYNC B1 ;  /* 0x0000000000017941 */ /* 0x000fea0003800000 */
.L_x_240:
        /* <DEDUP_REMOVED lines=9> */
.L_x_243:
[----:B------:R-:W-:Y:S05]  /*75d0*/  BSYNC B1 ;  /* 0x0000000000017941 */ /* 0x000fea0003800000 */
.L_x_242:
        /* <DEDUP_REMOVED lines=9> */
.L_x_245:
[----:B------:R-:W-:Y:S05]  /*7670*/  BSYNC B1 ;  /* 0x0000000000017941 */ /* 0x000fea0003800000 */
.L_x_244:
        /* <DEDUP_REMOVED lines=9> */
.L_x_247:
[----:B------:R-:W-:Y:S05]  /*7710*/  BSYNC B1 ;  /* 0x0000000000017941 */ /* 0x000fea0003800000 */
.L_x_246:
        /* <DEDUP_REMOVED lines=9> */
.L_x_249:
[----:B------:R-:W-:Y:S05]  /*77b0*/  BSYNC B1 ;  /* 0x0000000000017941 */ /* 0x000fea0003800000 */
.L_x_248:
        /* <DEDUP_REMOVED lines=9> */
.L_x_251:
[----:B------:R-:W-:Y:S05]  /*7850*/  BSYNC B1 ;  /* 0x0000000000017941 */ /* 0x000fea0003800000 */
.L_x_250:
        /* <DEDUP_REMOVED lines=9> */
.L_x_253:
[----:B------:R-:W-:Y:S05]  /*78f0*/  BSYNC B1 ;  /* 0x0000000000017941 */ /* 0x000fea0003800000 */
.L_x_252:
        /* <DEDUP_REMOVED lines=9> */
.L_x_255:
[----:B------:R-:W-:Y:S05]  /*7990*/  BSYNC B1 ;  /* 0x0000000000017941 */ /* 0x000fea0003800000 */
.L_x_254:
        /* <DEDUP_REMOVED lines=9> */
.L_x_257:
[----:B------:R-:W-:Y:S05]  /*7a30*/  BSYNC B1 ;  /* 0x0000000000017941 */ /* 0x000fea0003800000 */
.L_x_256:
        /* <DEDUP_REMOVED lines=9> */
.L_x_259:
[----:B------:R-:W-:Y:S05]  /*7ad0*/  BSYNC B1 ;  /* 0x0000000000017941 */ /* 0x000fea0003800000 */
.L_x_258:
        /* <DEDUP_REMOVED lines=9> */
.L_x_261:
[----:B------:R-:W-:Y:S05]  /*7b70*/  BSYNC B1 ;  /* 0x0000000000017941 */ /* 0x000fea0003800000 */
.L_x_260:
        /* <DEDUP_REMOVED lines=9> */
.L_x_263:
[----:B------:R-:W-:Y:S05]  /*7c10*/  BSYNC B1 ;  /* 0x0000000000017941 */ /* 0x000fea0003800000 */
.L_x_262:
        /* <DEDUP_REMOVED lines=9> */
.L_x_265:
[----:B------:R-:W-:Y:S05]  /*7cb0*/  BSYNC B1 ;  /* 0x0000000000017941 */ /* 0x000fea0003800000 */
.L_x_264:
        /* <DEDUP_REMOVED lines=9> */
.L_x_267:
[----:B------:R-:W-:Y:S05]  /*7d50*/  BSYNC B1 ;  /* 0x0000000000017941 */ /* 0x000fea0003800000 */
.L_x_266:
        /* <DEDUP_REMOVED lines=9> */
.L_x_269:
[----:B------:R-:W-:Y:S05]  /*7df0*/  BSYNC B1 ;  /* 0x0000000000017941 */ /* 0x000fea0003800000 */
.L_x_268:
        /* <DEDUP_REMOVED lines=9> */
.L_x_271:
[----:B------:R-:W-:Y:S05]  /*7e90*/  BSYNC B1 ;  /* 0x0000000000017941 */ /* 0x000fea0003800000 */
.L_x_270:
        /* <DEDUP_REMOVED lines=9> */
.L_x_273:
[----:B------:R-:W-:Y:S05]  /*7f30*/  BSYNC B1 ;  /* 0x0000000000017941 */ /* 0x000fea0003800000 */
.L_x_272:
        /* <DEDUP_REMOVED lines=9> */
.L_x_275:
[----:B------:R-:W-:Y:S05]  /*7fd0*/  BSYNC B1 ;  /* 0x0000000000017941 */ /* 0x000fea0003800000 */
.L_x_274:
        /* <DEDUP_REMOVED lines=9> */
.L_x_277:
[----:B------:R-:W-:Y:S05]  /*8070*/  BSYNC B1 ;  /* 0x0000000000017941 */ /* 0x000fea0003800000 */
.L_x_276:
        /* <DEDUP_REMOVED lines=9> */
.L_x_279:
[----:B------:R-:W-:Y:S05]  /*8110*/  BSYNC B1 ;  /* 0x0000000000017941 */ /* 0x000fea0003800000 */
.L_x_278:
        /* <DEDUP_REMOVED lines=9> */
.L_x_281:
[----:B------:R-:W-:Y:S05]  /*81b0*/  BSYNC B1 ;  /* 0x0000000000017941 */ /* 0x000fea0003800000 */
.L_x_280:
        /* <DEDUP_REMOVED lines=9> */
.L_x_283:
[----:B------:R-:W-:Y:S05]  /*8250*/  BSYNC B1 ;  /* 0x0000000000017941 */ /* 0x000fea0003800000 */
.L_x_282:
        /* <DEDUP_REMOVED lines=9> */
.L_x_285:
[----:B------:R-:W-:Y:S05]  /*82f0*/  BSYNC B1 ;  /* 0x0000000000017941 */ /* 0x000fea0003800000 */
.L_x_284:
        /* <DEDUP_REMOVED lines=9> */
.L_x_287:
[----:B------:R-:W-:Y:S05]  /*8390*/  BSYNC B1 ;  /* 0x0000000000017941 */ /* 0x000fea0003800000 */
.L_x_286:
        /* <DEDUP_REMOVED lines=9> */
.L_x_289:
[----:B------:R-:W-:Y:S05]  /*8430*/  BSYNC B1 ;  /* 0x0000000000017941 */ /* 0x000fea0003800000 */
.L_x_288:
        /* <DEDUP_REMOVED lines=9> */
.L_x_291:
[----:B------:R-:W-:Y:S05]  /*84d0*/  BSYNC B1 ;  /* 0x0000000000017941 */ /* 0x000fea0003800000 */
.L_x_290:
        /* <DEDUP_REMOVED lines=9> */
.L_x_293:
[----:B------:R-:W-:Y:S05]  /*8570*/  BSYNC B1 ;  /* 0x0000000000017941 */ /* 0x000fea0003800000 */
.L_x_292:
        /* <DEDUP_REMOVED lines=9> */
.L_x_295:
[----:B------:R-:W-:Y:S05]  /*8610*/  BSYNC B1 ;  /* 0x0000000000017941 */ /* 0x000fea0003800000 */
.L_x_294:
        /* <DEDUP_REMOVED lines=9> */
.L_x_297:
[----:B------:R-:W-:Y:S05]  /*86b0*/  BSYNC B1 ;  /* 0x0000000000017941 */ /* 0x000fea0003800000 */
.L_x_296:
        /* <DEDUP_REMOVED lines=9> */
.L_x_299:
[----:B------:R-:W-:Y:S05]  /*8750*/  BSYNC B1 ;  /* 0x0000000000017941 */ /* 0x000fea0003800000 */
.L_x_298:
        /* <DEDUP_REMOVED lines=9> */
.L_x_301:
[----:B------:R-:W-:Y:S05]  /*87f0*/  BSYNC B1 ;  /* 0x0000000000017941 */ /* 0x000fea0003800000 */
.L_x_300:
        /* <DEDUP_REMOVED lines=9> */
.L_x_303:
[----:B------:R-:W-:Y:S05]  /*8890*/  BSYNC B1 ;  /* 0x0000000000017941 */ /* 0x000fea0003800000 */
.L_x_302:
        /* <DEDUP_REMOVED lines=9> */
.L_x_305:
[----:B------:R-:W-:Y:S05]  /*8930*/  BSYNC B1 ;  /* 0x0000000000017941 */ /* 0x000fea0003800000 */
.L_x_304:
        /* <DEDUP_REMOVED lines=9> */
.L_x_307:
[----:B------:R-:W-:Y:S05]  /*89d0*/  BSYNC B1 ;  /* 0x0000000000017941 */ /* 0x000fea0003800000 */
.L_x_306:
        /* <DEDUP_REMOVED lines=9> */
.L_x_309:
[----:B------:R-:W-:Y:S05]  /*8a70*/  BSYNC B1 ;  /* 0x0000000000017941 */ /* 0x000fea0003800000 */
.L_x_308:
        /* <DEDUP_REMOVED lines=9> */
.L_x_311:
[----:B------:R-:W-:Y:S05]  /*8b10*/  BSYNC B1 ;  /* 0x0000000000017941 */ /* 0x000fea0003800000 */
.L_x_310:
        /* <DEDUP_REMOVED lines=9> */
.L_x_313:
[----:B------:R-:W-:Y:S05]  /*8bb0*/  BSYNC B1 ;  /* 0x0000000000017941 */ /* 0x000fea0003800000 */
.L_x_312:
        /* <DEDUP_REMOVED lines=9> */
.L_x_315:
[----:B------:R-:W-:Y:S05]  /*8c50*/  BSYNC B1 ;  /* 0x0000000000017941 */ /* 0x000fea0003800000 */
.L_x_314:
        /* <DEDUP_REMOVED lines=9> */
.L_x_317:
[----:B------:R-:W-:Y:S05]  /*8cf0*/  BSYNC B1 ;  /* 0x0000000000017941 */ /* 0x000fea0003800000 */
.L_x_316:
        /* <DEDUP_REMOVED lines=9> */
.L_x_319:
[----:B------:R-:W-:Y:S05]  /*8d90*/  BSYNC B1 ;  /* 0x0000000000017941 */ /* 0x000fea0003800000 */
.L_x_318:
        /* <DEDUP_REMOVED lines=9> */
.L_x_321:
[----:B------:R-:W-:Y:S05]  /*8e30*/  BSYNC B1 ;  /* 0x0000000000017941 */ /* 0x000fea0003800000 */
.L_x_320:
        /* <DEDUP_REMOVED lines=9> */
.L_x_323:
[----:B------:R-:W-:Y:S05]  /*8ed0*/  BSYNC B1 ;  /* 0x0000000000017941 */ /* 0x000fea0003800000 */
.L_x_322:
        /* <DEDUP_REMOVED lines=9> */
.L_x_325:
[----:B------:R-:W-:Y:S05]  /*8f70*/  BSYNC B1 ;  /* 0x0000000000017941 */ /* 0x000fea0003800000 */
.L_x_324:
        /* <DEDUP_REMOVED lines=9> */
.L_x_327:
[----:B------:R-:W-:Y:S05]  /*9010*/  BSYNC B1 ;  /* 0x0000000000017941 */ /* 0x000fea0003800000 */
.L_x_326:
        /* <DEDUP_REMOVED lines=9> */
.L_x_329:
[----:B------:R-:W-:Y:S05]  /*90b0*/  BSYNC B1 ;  /* 0x0000000000017941 */ /* 0x000fea0003800000 */
.L_x_328:
        /* <DEDUP_REMOVED lines=9> */
.L_x_331:
[----:B------:R-:W-:Y:S05]  /*9150*/  BSYNC B1 ;  /* 0x0000000000017941 */ /* 0x000fea0003800000 */
.L_x_330:
        /* <DEDUP_REMOVED lines=9> */
.L_x_333:
[----:B------:R-:W-:Y:S05]  /*91f0*/  BSYNC B1 ;  /* 0x0000000000017941 */ /* 0x000fea0003800000 */
.L_x_332:
        /* <DEDUP_REMOVED lines=9> */
.L_x_335:
[----:B------:R-:W-:Y:S05]  /*9290*/  BSYNC B1 ;  /* 0x0000000000017941 */ /* 0x000fea0003800000 */
.L_x_334:
        /* <DEDUP_REMOVED lines=9> */
.L_x_337:
[----:B------:R-:W-:Y:S05]  /*9330*/  BSYNC B1 ;  /* 0x0000000000017941 */ /* 0x000fea0003800000 */
.L_x_336:
        /* <DEDUP_REMOVED lines=9> */
.L_x_339:
[----:B------:R-:W-:Y:S05]  /*93d0*/  BSYNC B1 ;  /* 0x0000000000017941 */ /* 0x000fea0003800000 */
.L_x_338:
        /* <DEDUP_REMOVED lines=9> */
.L_x_341:
[----:B------:R-:W-:Y:S05]  /*9470*/  BSYNC B1 ;  /* 0x0000000000017941 */ /* 0x000fea0003800000 */
.L_x_340:
        /* <DEDUP_REMOVED lines=9> */
.L_x_343:
[----:B------:R-:W-:Y:S05]  /*9510*/  BSYNC B1 ;  /* 0x0000000000017941 */ /* 0x000fea0003800000 */
.L_x_342:
        /* <DEDUP_REMOVED lines=9> */
.L_x_345:
[----:B------:R-:W-:Y:S05]  /*95b0*/  BSYNC B1 ;  /* 0x0000000000017941 */ /* 0x000fea0003800000 */
.L_x_344:
        /* <DEDUP_REMOVED lines=9> */
.L_x_347:
[----:B------:R-:W-:Y:S05]  /*9650*/  BSYNC B1 ;  /* 0x0000000000017941 */ /* 0x000fea0003800000 */
.L_x_346:
        /* <DEDUP_REMOVED lines=9> */
.L_x_349:
[----:B------:R-:W-:Y:S05]  /*96f0*/  BSYNC B1 ;  /* 0x0000000000017941 */ /* 0x000fea0003800000 */
.L_x_348:
        /* <DEDUP_REMOVED lines=9> */
.L_x_351:
[----:B------:R-:W-:Y:S05]  /*9790*/  BSYNC B1 ;  /* 0x0000000000017941 */ /* 0x000fea0003800000 */
.L_x_350:
        /* <DEDUP_REMOVED lines=9> */
.L_x_353:
[----:B------:R-:W-:Y:S05]  /*9830*/  BSYNC B1 ;  /* 0x0000000000017941 */ /* 0x000fea0003800000 */
.L_x_352:
        /* <DEDUP_REMOVED lines=9> */
.L_x_355:
[----:B------:R-:W-:Y:S05]  /*98d0*/  BSYNC B1 ;  /* 0x0000000000017941 */ /* 0x000fea0003800000 */
.L_x_354:
        /* <DEDUP_REMOVED lines=9> */
.L_x_357:
[----:B------:R-:W-:Y:S05]  /*9970*/  BSYNC B1 ;  /* 0x0000000000017941 */ /* 0x000fea0003800000 */
.L_x_356:
        /* <DEDUP_REMOVED lines=9> */
.L_x_359:
[----:B------:R-:W-:Y:S05]  /*9a10*/  BSYNC B1 ;  /* 0x0000000000017941 */ /* 0x000fea0003800000 */
.L_x_358:
        /* <DEDUP_REMOVED lines=9> */
.L_x_361:
[----:B------:R-:W-:Y:S05]  /*9ab0*/  BSYNC B1 ;  /* 0x0000000000017941 */ /* 0x000fea0003800000 */
.L_x_360:
        /* <DEDUP_REMOVED lines=9> */
.L_x_363:
[----:B------:R-:W-:Y:S05]  /*9b50*/  BSYNC B1 ;  /* 0x0000000000017941 */ /* 0x000fea0003800000 */
.L_x_362:
        /* <DEDUP_REMOVED lines=9> */
.L_x_365:
[----:B------:R-:W-:Y:S05]  /*9bf0*/  BSYNC B1 ;  /* 0x0000000000017941 */ /* 0x000fea0003800000 */
.L_x_364:
        /* <DEDUP_REMOVED lines=9> */
.L_x_367:
[----:B------:R-:W-:Y:S05]  /*9c90*/  BSYNC B1 ;  /* 0x0000000000017941 */ /* 0x000fea0003800000 */
.L_x_366:
        /* <DEDUP_REMOVED lines=9> */
.L_x_369:
[----:B------:R-:W-:Y:S05]  /*9d30*/  BSYNC B1 ;  /* 0x0000000000017941 */ /* 0x000fea0003800000 */
.L_x_368:
        /* <DEDUP_REMOVED lines=9> */
.L_x_371:
[----:B------:R-:W-:Y:S05]  /*9dd0*/  BSYNC B1 ;  /* 0x0000000000017941 */ /* 0x000fea0003800000 */
.L_x_370:
        /* <DEDUP_REMOVED lines=9> */
.L_x_373:
[----:B------:R-:W-:Y:S05]  /*9e70*/  BSYNC B1 ;  /* 0x0000000000017941 */ /* 0x000fea0003800000 */
.L_x_372:
        /* <DEDUP_REMOVED lines=9> */
.L_x_375:
[----:B------:R-:W-:Y:S05]  /*9f10*/  BSYNC B1 ;  /* 0x0000000000017941 */ /* 0x000fea0003800000 */
.L_x_374:
        /* <DEDUP_REMOVED lines=9> */
.L_x_377:
[----:B------:R-:W-:Y:S05]  /*9fb0*/  BSYNC B1 ;  /* 0x0000000000017941 */ /* 0x000fea0003800000 */
.L_x_376:
        /* <DEDUP_REMOVED lines=9> */
.L_x_379:
[----:B------:R-:W-:Y:S05]  /*a050*/  BSYNC B1 ;  /* 0x0000000000017941 */ /* 0x000fea0003800000 */
.L_x_378:
        /* <DEDUP_REMOVED lines=9> */
.L_x_381:
[----:B------:R-:W-:Y:S05]  /*a0f0*/  BSYNC B1 ;  /* 0x0000000000017941 */ /* 0x000fea0003800000 */
.L_x_380:
        /* <DEDUP_REMOVED lines=9> */
.L_x_383:
[----:B------:R-:W-:Y:S05]  /*a190*/  BSYNC B1 ;  /* 0x0000000000017941 */ /* 0x000fea0003800000 */
.L_x_382:
        /* <DEDUP_REMOVED lines=9> */
.L_x_385:
[----:B------:R-:W-:Y:S05]  /*a230*/  BSYNC B1 ;  /* 0x0000000000017941 */ /* 0x000fea0003800000 */
.L_x_384:
        /* <DEDUP_REMOVED lines=9> */
.L_x_387:
[----:B------:R-:W-:Y:S05]  /*a2d0*/  BSYNC B1 ;  /* 0x0000000000017941 */ /* 0x000fea0003800000 */
.L_x_386:
        /* <DEDUP_REMOVED lines=9> */
.L_x_389:
[----:B------:R-:W-:Y:S05]  /*a370*/  BSYNC B1 ;  /* 0x0000000000017941 */ /* 0x000fea0003800000 */
.L_x_388:
        /* <DEDUP_REMOVED lines=9> */
.L_x_391:
[----:B------:R-:W-:Y:S05]  /*a410*/  BSYNC B1 ;  /* 0x0000000000017941 */ /* 0x000fea0003800000 */
.L_x_390:
        /* <DEDUP_REMOVED lines=9> */
.L_x_393:
[----:B------:R-:W-:Y:S05]  /*a4b0*/  BSYNC B1 ;  /* 0x0000000000017941 */ /* 0x000fea0003800000 */
.L_x_392:
        /* <DEDUP_REMOVED lines=9> */
.L_x_395:
[----:B------:R-:W-:Y:S05]  /*a550*/  BSYNC B1 ;  /* 0x0000000000017941 */ /* 0x000fea0003800000 */
.L_x_394:
        /* <DEDUP_REMOVED lines=9> */
.L_x_397:
[----:B------:R-:W-:Y:S05]  /*a5f0*/  BSYNC B1 ;  /* 0x0000000000017941 */ /* 0x000fea0003800000 */
.L_x_396:
        /* <DEDUP_REMOVED lines=9> */
.L_x_399:
[----:B------:R-:W-:Y:S05]  /*a690*/  BSYNC B1 ;  /* 0x0000000000017941 */ /* 0x000fea0003800000 */
.L_x_398:
        /* <DEDUP_REMOVED lines=9> */
.L_x_401:
[----:B------:R-:W-:Y:S05]  /*a730*/  BSYNC B1 ;  /* 0x0000000000017941 */ /* 0x000fea0003800000 */
.L_x_400:
        /* <DEDUP_REMOVED lines=9> */
.L_x_403:
[----:B------:R-:W-:Y:S05]  /*a7d0*/  BSYNC B1 ;  /* 0x0000000000017941 */ /* 0x000fea0003800000 */
.L_x_402:
        /* <DEDUP_REMOVED lines=9> */
.L_x_405:
[----:B------:R-:W-:Y:S05]  /*a870*/  BSYNC B1 ;  /* 0x0000000000017941 */ /* 0x000fea0003800000 */
.L_x_404:
        /* <DEDUP_REMOVED lines=9> */
.L_x_407:
[----:B------:R-:W-:Y:S05]  /*a910*/  BSYNC B1 ;  /* 0x0000000000017941 */ /* 0x000fea0003800000 */
.L_x_406:
        /* <DEDUP_REMOVED lines=9> */
.L_x_409:
[----:B------:R-:W-:Y:S05]  /*a9b0*/  BSYNC B1 ;  /* 0x0000000000017941 */ /* 0x000fea0003800000 */
.L_x_408:
        /* <DEDUP_REMOVED lines=9> */
.L_x_411:
[----:B------:R-:W-:Y:S05]  /*aa50*/  BSYNC B1 ;  /* 0x0000000000017941 */ /* 0x000fea0003800000 */
.L_x_410:
[----:B-----5:R-:W-:Y:S01]  /*aa60*/  HADD2.F32 R3, -RZ, R223.H0_H0 ;  /* 0x200000dfff037230 */ /* 0x020fe20000004100 */
[----:B------:R-:W-:Y:S01]  /*aa70*/  ISETP.GT.AND P1, PT, R222, 0xb9, P1 ;  /* 0x000000b9de00780c */ /* 0x000fe20000f24270 */
[----:B0-----:R-:W-:Y:S01]  /*aa80*/  @P2 IMAD.MOV.U32 R4, RZ, RZ, R8 ;  /* 0x000000ffff042224 */ /* 0x001fe200078e0008 */
[----:B------:R-:W-:Y:S01]  /*aa90*/  BSSY B1, `(.L_x_412) ;  /* 0x0000008000017945 */ /* 0x000fe20003800000 */
[----:B------:R-:W-:Y:S02]  /*aaa0*/  @P2 IMAD.MOV.U32 R5, RZ, RZ, R9 ;  /* 0x000000ffff052224 */ /* 0x000fe400078e0009 */
[----:B------:R-:W-:-:S04]  /*aab0*/  FMUL R3, R3, R22 ;  /* 0x0000001603037220 */ /* 0x000fc80000400000 */
[----:B------:R-:W-:-:S05]  /*aac0*/  FFMA R3, R118, R23, R3 ;  /* 0x0000001776037223 */ /* 0x000fca0000000003 */
[----:B------:R-:W-:-:S05]  /*aad0*/  F2FP.F16.F32.PACK_AB R3, RZ, R3 ;  /* 0x00000003ff03723e */ /* 0x000fca00000000ff */
[----:B------:R0:W-:Y:S01]  /*aae0*/  @P2 STG.E.U16 desc[UR36][R4.64+0x170], R3 ;  /* 0x0001700304002986 */ /* 0x0001e2000c101524 */
[----:B------:R-:W-:Y:S05]  /*aaf0*/  @!P1 BRA `(.L_x_413) ;  /* 0x0000000000049947 */ /* 0x000fea0003800000 */
[----:B------:R0:W5:Y:S02]  /*ab00*/  LDG.E.LTC128B.U16 R223, desc[UR36][R12.64+0x172] ;  /* 0x000172240cdf7981 */ /* 0x000164000c1e1520 */
.L_x_413:
[----:B------:R-:W-:Y:S05]  /*ab10*/  BSYNC B1 ;  /* 0x0000000000017941 */ /* 0x000fea0003800000 */
.L_x_412:
[----:B------:R-:W-:Y:S05]  /*ab20*/  @!P1 BRA `(.L_x_414) ;  /* 0x0000003400d89947 */ /* 0x000fea0003800000 */
[----:B-----5:R-:W-:-:S05]  /*ab30*/  HADD2.F32 R223, -RZ, R223.H0_H0 ;  /* 0x200000dfffdf7230 */ /* 0x020fca0000004100 */
[----:B------:R-:W-:-:S04]  /*ab40*/  FMUL R0, R223, R22 ;  /* 0x00000016df007220 */ /* 0x000fc80000400000 */
[----:B------:R-:W-:-:S05]  /*ab50*/  FFMA R0, R119, R23, R0 ;  /* 0x0000001777007223 */ /* 0x000fca0000000000 */
[----:B------:R-:W-:-:S05]  /*ab60*/  F2FP.F16.F32.PACK_AB R0, RZ, R0 ;  /* 0x00000000ff00723e */ /* 0x000fca00000000ff */
[----:B------:R0:W-:Y:S01]  /*ab70*/  STG.E.U16 desc[UR36][R8.64+0x172], R0 ;  /* 0x0001720008007986 */ /* 0x0001e2000c101524 */
[----:B------:R-:W-:Y:S05]  /*ab80*/  BRA `(.L_x_414) ;  /* 0x0000003400c07947 */ /* 0x000fea0003800000 */
.L_x_33:
[----:B------:R-:W-:Y:S01]  /*ab90*/  ULDC.64 UR4, c[0x0][0x5c0] ;  /* 0x0001700000047ab9 */ /* 0x000fe20000000a00 */
[-C--:B------:R-:W-:Y:S01]  /*aba0*/  FMUL R120, R120, R23.reuse ;  /* 0x0000001778787220 */ /* 0x080fe20000400000 */
[----:B------:R-:W-:Y:S01]  /*abb0*/  LEA R6, P0, R4, UR4, 0x1 ;  /* 0x0000000404067c11 */ /* 0x000fe2000f8008ff */
[-C--:B------:R-:W-:Y:S01]  /*abc0*/  FMUL R121, R121, R23.reuse ;  /* 0x0000001779797220 */ /* 0x080fe20000400000 */
[----:B------:R-:W-:Y:S01]  /*abd0*/  ISETP.GT.AND P3, PT, R0, 0x8, PT ;  /* 0x000000080000780c */ /* 0x000fe20003f64270 */
[----:B------:R-:W-:Y:S01]  /*abe0*/  USHF.L.U64.HI UR4, UR8, 0x4, UR9 ;  /* 0x0000000408047899 */ /* 0x000fe20008010209 */
[----:B------:R-:W-:Y:S01]  /*abf0*/  F2FP.F16.F32.PACK_AB R120, RZ, R120 ;  /* 0x00000078ff78723e */ /* 0x000fe200000000ff */
[-C--:B------:R-:W-:Y:S01]  /*ac00*/  FMUL R122, R122, R23.reuse ;  /* 0x000000177a7a7220 */ /* 0x080fe20000400000 */
[----:B------:R-:W-:Y:S01]  /*ac10*/  LEA.HI.X R7, R4, UR5, R219, 0x1, P0 ;  /* 0x0000000504077c11 */ /* 0x000fe200080f0cdb */
[----:B------:R-:W-:Y:S01]  /*ac20*/  USHF.L.U32 UR5, UR8, 0x4, URZ ;  /* 0x0000000408057899 */ /* 0x000fe2000800063f */
[C---:B------:R-:W-:Y:S01]  /*ac30*/  ISETP.GT.AND P6, PT, R222.reuse, 0x1, P2 ;  /* 0x00000001de00780c */ /* 0x040fe200017c4270 */
[-C--:B------:R-:W-:Y:S01]  /*ac40*/  FMUL R123, R123, R23.reuse ;  /* 0x000000177b7b7220 */ /* 0x080fe20000400000 */
[C---:B------:R-:W-:Y:S01]  /*ac50*/  ISETP.GT.AND P4, PT, R222.reuse, 0x1, P3 ;  /* 0x00000001de00780c */ /* 0x040fe20001f84270 */
[----:B------:R-:W-:Y:S01]  /*ac60*/  @P1 STG.E.U16 desc[UR36][R6.64], R120 ;  /* 0x0000007806001986 */ /* 0x000fe2000c101524 */
[----:B------:R-:W-:Y:S01]  /*ac70*/  ISETP.GT.AND P1, PT, R222, RZ, P3 ;  /* 0x000000ffde00720c */ /* 0x000fe20001f24270 */
[-C--:B------:R-:W-:Y:S01]  /*ac80*/  FMUL R124, R124, R23.reuse ;  /* 0x000000177c7c7220 */ /* 0x080fe20000400000 */
[----:B------:R-:W-:Y:S01]  /*ac90*/  ISETP.GT.AND P0, PT, R222, 0x8, P2 ;  /* 0x00000008de00780c */ /* 0x000fe20001704270 */
[-C--:B------:R-:W-:Y:S01]  /*aca0*/  FMUL R125, R125, R23.reuse ;  /* 0x000000177d7d7220 */ /* 0x080fe20000400000 */
[----:B------:R-:W-:Y:S01]  /*acb0*/  IADD3 R4, P5, R6, UR5, RZ ;  /* 0x0000000506047c10 */ /* 0x000fe2000ffbe0ff */
[----:B------:R-:W-:Y:S01]  /*acc0*/  FMUL R126, R126, R23 ;  /* 0x000000177e7e7220 */ /* 0x000fe20000400000 */
[----:B------:R-:W-:Y:S01]  /*acd0*/  F2FP.F16.F32.PACK_AB R121, RZ, R121 ;  /* 0x00000079ff79723e */ /* 0x000fe200000000ff */
[-C--:B------:R-:W-:Y:S01]  /*ace0*/  FMUL R127, R127, R23.reuse ;  /* 0x000000177f7f7220 */ /* 0x080fe20000400000 */
[----:B------:R-:W-:Y:S01]  /*acf0*/  F2FP.F16.F32.PACK_AB R122, RZ, R122 ;  /* 0x0000007aff7a723e */ /* 0x000fe200000000ff */
[----:B------:R-:W-:Y:S01]  /*ad00*/  FMUL R128, R128, R23 ;  /* 0x0000001780807220 */ /* 0x000fe20000400000 */
[----:B------:R-:W-:Y:S01]  /*ad10*/  IADD3.X R5, R7, UR4, RZ, P5, !PT ;  /* 0x0000000407057c10 */ /* 0x000fe2000affe4ff */
[----:B------:R-:W-:Y:S01]  /*ad20*/  @P6 STG.E.U16 desc[UR36][R6.64+0x2], R121 ;  /* 0x0000027906006986 */ /* 0x000fe2000c101524 */
[----:B------:R-:W-:Y:S01]  /*ad30*/  F2FP.F16.F32.PACK_AB R123, RZ, R123 ;  /* 0x0000007bff7b723e */ /* 0x000fe200000000ff */
[-C--:B------:R-:W-:Y:S01]  /*ad40*/  FMUL R129, R129, R23.reuse ;  /* 0x0000001781817220 */ /* 0x080fe20000400000 */
[----:B------:R-:W-:Y:S01]  /*ad50*/  F2FP.F16.F32.PACK_AB R124, RZ, R124 ;  /* 0x0000007cff7c723e */ /* 0x000fe200000000ff */
[----:B------:R-:W-:Y:S01]  /*ad60*/  @P1 STG.E.U16 desc[UR36][R4.64], R122 ;  /* 0x0000007a04001986 */ /* 0x000fe2000c101524 */
[----:B------:R-:W-:Y:S01]  /*ad70*/  ISETP.GT.AND P1, PT, R222, 0x9, P3 ;  /* 0x00000009de00780c */ /* 0x000fe20001f24270 */
[-C--:B------:R-:W-:Y:S01]  /*ad80*/  FMUL R130, R130, R23.reuse ;  /* 0x0000001782827220 */ /* 0x080fe20000400000 */
[C---:B------:R-:W-:Y:S01]  /*ad90*/  ISETP.GT.AND P5, PT, R222.reuse, 0x10, P2 ;  /* 0x00000010de00780c */ /* 0x040fe200017a4270 */
[----:B------:R-:W-:Y:S01]  /*ada0*/  @P4 STG.E.U16 desc[UR36][R4.64+0x2], R123 ;  /* 0x0000027b04004986 */ /* 0x000fe2000c101524 */
[C---:B------:R-:W-:Y:S01]  /*adb0*/  ISETP.GT.AND P4, PT, R222.reuse, 0x9, P2 ;  /* 0x00000009de00780c */ /* 0x040fe20001784270 */
[----:B------:R-:W-:Y:S01]  /*adc0*/  FMUL R131, R131, R23 ;  /* 0x0000001783837220 */ /* 0x000fe20000400000 */
[----:B------:R-:W-:Y:S01]  /*add0*/  F2FP.F16.F32.PACK_AB R125, RZ, R125 ;  /* 0x0000007dff7d723e */ /* 0x000fe200000000ff */
[----:B------:R-:W-:Y:S01]  /*ade0*/  @P0 STG.E.U16 desc[UR36][R6.64+0x10], R124 ;  /* 0x0000107c06000986 */ /* 0x000fe2000c101524 */
[----:B------:R-:W-:Y:S01]  /*adf0*/  ISETP.GT.AND P0, PT, R222, 0x8, P3 ;  /* 0x00000008de00780c */ /* 0x000fe20001f04270 */
[-C--:B------:R-:W-:Y:S01]  /*ae00*/  FMUL R132, R132, R23.reuse ;  /* 0x0000001784847220 */ /* 0x080fe20000400000 */
[----:B------:R-:W-:Y:S01]  /*ae10*/  F2FP.F16.F32.PACK_AB R126, RZ, R126 ;  /* 0x0000007eff7e723e */ /* 0x000fe200000000ff */
[----:B------:R-:W-:Y:S01]  /*ae20*/  FMUL R133, R133, R23 ;  /* 0x0000001785857220 */ /* 0x000fe20000400000 */
[----:B------:R-:W-:Y:S01]  /*ae30*/  F2FP.F16.F32.PACK_AB R127, RZ, R127 ;  /* 0x0000007fff7f723e */ /* 0x000fe200000000ff */
[-C--:B------:R-:W-:Y:S01]  /*ae40*/  FMUL R134, R134, R23.reuse ;  /* 0x0000001786867220 */ /* 0x080fe20000400000 */
[----:B------:R-:W-:Y:S01]  /*ae50*/  F2FP.F16.F32.PACK_AB R128, RZ, R128 ;  /* 0x00000080ff80723e */ /* 0x000fe200000000ff */
[----:B------:R-:W-:Y:S01]  /*ae60*/  FMUL R135, R135, R23 ;  /* 0x0000001787877220 */ /* 0x000fe20000400000 */
[----:B------:R-:W-:Y:S01]  /*ae70*/  F2FP.F16.F32.PACK_AB R129, RZ, R129 ;  /* 0x00000081ff81723e */ /* 0x000fe200000000ff */
[----:B------:R-:W-:Y:S01]  /*ae80*/  @P4 STG.E.U16 desc[UR36][R6.64+0x12], R125 ;  /* 0x0000127d06004986 */ /* 0x000fe2000c101524 */
[----:B------:R-:W-:Y:S01]  /*ae90*/  ISETP.GT.AND P4, PT, R222, 0x11, P2 ;  /* 0x00000011de00780c */ /* 0x000fe20001784270 */
[-C--:B------:R-:W-:Y:S01]  /*aea0*/  FMUL R136, R136, R23.reuse ;  /* 0x0000001788887220 */ /* 0x080fe20000400000 */
[----:B------:R-:W-:Y:S01]  /*aeb0*/  F2FP.F16.F32.PACK_AB R130, RZ, R130 ;  /* 0x00000082ff82723e */ /* 0x000fe200000000ff */
        /* <DEDUP_REMOVED lines=309> */
[----:B------:R-:W-:Y:S01]  /*c210*/  F2FP.F16.F32.PACK_AB R208, RZ, R208 ;  /* 0x000000d0ffd0723e */ /* 0x000fe200000000ff */
[----:B------:R-:W-:Y:S01]  /*c220*/  IMAD.U32 R9, RZ, RZ, UR8 ;  /* 0x00000008ff097e24 */ /* 0x000fe2000f8e00ff */
[----:B------:R-:W-:Y:S01]  /*c230*/  F2FP.F16.F32.PACK_AB R209, RZ, R209 ;  /* 0x000000d1ffd1723e */ /* 0x000fe200000000ff */
[----:B------:R-:W-:Y:S01]  /*c240*/  @P5 STG.E.U16 desc[UR36][R6.64+0x150], R204 ;  /* 0x000150cc06005986 */ /* 0x000fe2000c101524 */
[----:B------:R-:W-:Y:S01]  /*c250*/  ISETP.GT.AND P5, PT, R222, 0xa8, P3 ;  /* 0x000000a8de00780c */ /* 0x000fe20001fa4270 */
[----:B------:R-:W-:Y:S01]  /*c260*/  FMUL R214, R214, R23 ;  /* 0x00000017d6d67220 */ /* 0x000fe20000400000 */
[----:B------:R-:W-:Y:S01]  /*c270*/  F2FP.F16.F32.PACK_AB R210, RZ, R210 ;  /* 0x000000d2ffd2723e */ /* 0x000fe200000000ff */
[----:B------:R-:W-:Y:S01]  /*c280*/  @P4 STG.E.U16 desc[UR36][R6.64+0x152], R205 ;  /* 0x000152cd06004986 */ /* 0x000fe2000c101524 */
[----:B------:R-:W-:Y:S01]  /*c290*/  ISETP.GT.AND P4, PT, R222, 0xb0, P3 ;  /* 0x000000b0de00780c */ /* 0x000fe20001f84270 */
[----:B------:R-:W-:Y:S01]  /*c2a0*/  IMAD.U32 R3, RZ, RZ, UR8 ;  /* 0x00000008ff037e24 */ /* 0x000fe2000f8e00ff */
[----:B------:R-:W-:Y:S01]  /*c2b0*/  F2FP.F16.F32.PACK_AB R211, RZ, R211 ;  /* 0x000000d3ffd3723e */ /* 0x000fe200000000ff */
[-C--:B------:R-:W-:Y:S01]  /*c2c0*/  FMUL R215, R215, R23.reuse ;  /* 0x00000017d7d77220 */ /* 0x080fe20000400000 */
[----:B------:R-:W-:Y:S01]  /*c2d0*/  ISETP.GT.AND P1, PT, R0, 0x80, PT ;  /* 0x000000800000780c */ /* 0x000fe20003f24270 */
[-C--:B------:R-:W-:Y:S01]  /*c2e0*/  FMUL R24, R24, R23.reuse ;  /* 0x0000001718187220 */ /* 0x080fe20000400000 */
[----:B------:R-:W-:Y:S01]  /*c2f0*/  ISETP.GT.AND P0, PT, R0, 0x88, PT ;  /* 0x000000880000780c */ /* 0x000fe20003f04270 */
[----:B------:R-:W-:Y:S01]  /*c300*/  IMAD.U32 R0, RZ, RZ, UR9 ;  /* 0x00000009ff007e24 */ /* 0x000fe2000f8e00ff */
        /* <DEDUP_REMOVED lines=20> */
[----:B------:R-:W-:Y:S01]  /*c450*/  LEA R8, P6, R9, R6, 0x8 ;  /* 0x0000000609087211 */ /* 0x000fe200078c40ff */
[----:B------:R-:W-:Y:S01]  /*c460*/  FMUL R31, R31, R23 ;  /* 0x000000171f1f7220 */ /* 0x000fe20000400000 */
[----:B------:R-:W-:Y:S01]  /*c470*/  F2FP.F16.F32.PACK_AB R27, RZ, R27 ;  /* 0x0000001bff1b723e */ /* 0x000fe200000000ff */
[----:B------:R-:W-:Y:S01]  /*c480*/  @P4 STG.E.U16 desc[UR36][R4.64+0x160], R210 ;  /* 0x000160d204004986 */ /* 0x000fe2000c101524 */
[----:B------:R-:W-:Y:S01]  /*c490*/  ISETP.GT.AND P4, PT, R222, 0xb8, P2 ;  /* 0x000000b8de00780c */ /* 0x000fe20001784270 */
[-C--:B------:R-:W-:Y:S01]  /*c4a0*/  FMUL R32, R32, R23.reuse ;  /* 0x0000001720207220 */ /* 0x080fe20000400000 */
[C---:B------:R-:W-:Y:S01]  /*c4b0*/  ISETP.GT.AND P2, PT, R222.reuse, 0xb9, P2 ;  /* 0x000000b9de00780c */ /* 0x040fe20001744270 */
[----:B------:R-:W-:Y:S01]  /*c4c0*/  FMUL R33, R33, R23 ;  /* 0x0000001721217220 */ /* 0x000fe20000400000 */
[----:B------:R-:W-:Y:S01]  /*c4d0*/  LEA.HI.X R9, R3, R7, R0, 0x8, P6 ;  /* 0x0000000703097211 */ /* 0x000fe200030f4400 */
[----:B------:R-:W-:Y:S01]  /*c4e0*/  @P5 STG.E.U16 desc[UR36][R4.64+0x162], R211 ;  /* 0x000162d304005986 */ /* 0x000fe2000c101524 */
[----:B------:R-:W-:Y:S01]  /*c4f0*/  ISETP.GT.AND P5, PT, R222, 0xb8, P3 ;  /* 0x000000b8de00780c */ /* 0x000fe20001fa4270 */
[-C--:B------:R-:W-:Y:S01]  /*c500*/  FMUL R34, R34, R23.reuse ;  /* 0x0000001722227220 */ /* 0x080fe20000400000 */
[----:B------:R-:W-:Y:S01]  /*c510*/  ISETP.GT.AND P3, PT, R222, 0xb9, P3 ;  /* 0x000000b9de00780c */ /* 0x000fe20001f64270 */
[-C--:B------:R-:W-:Y:S01]  /*c520*/  FMUL R35, R35, R23.reuse ;  /* 0x0000001723237220 */ /* 0x080fe20000400000 */
[----:B------:R-:W-:Y:S01]  /*c530*/  F2FP.F16.F32.PACK_AB R28, RZ, R28 ;  /* 0x0000001cff1c723e */ /* 0x000fe200000000ff */
[----:B------:R-:W-:Y:S01]  /*c540*/  FMUL R36, R36, R23 ;  /* 0x0000001724247220 */ /* 0x000fe20000400000 */
[----:B------:R-:W-:Y:S01]  /*c550*/  F2FP.F16.F32.PACK_AB R29, RZ, R29 ;  /* 0x0000001dff1d723e */ /* 0x000fe200000000ff */
[----:B------:R-:W-:Y:S01]  /*c560*/  @P4 STG.E.U16 desc[UR36][R6.64+0x170], R212 ;  /* 0x000170d406004986 */ /* 0x000fe2000c101524 */
[C---:B------:R-:W-:Y:S01]  /*c570*/  ISETP.GT.AND P4, PT, R222.reuse, RZ, P1 ;  /* 0x000000ffde00720c */ /* 0x040fe20000f84270 */
[-C--:B------:R-:W-:Y:S01]  /*c580*/  FMUL R37, R37, R23.reuse ;  /* 0x0000001725257220 */ /* 0x080fe20000400000 */
[----:B------:R-:W-:Y:S01]  /*c590*/  F2FP.F16.F32.PACK_AB R30, RZ, R30 ;  /* 0x0000001eff1e723e */ /* 0x000fe200000000ff */
[----:B------:R0:W-:Y:S01]  /*c5a0*/  @P2 STG.E.U16 desc[UR36][R6.64+0x172], R213 ;  /* 0x000172d506002986 */ /* 0x0001e2000c101524 */
[----:B------:R-:W-:Y:S01]  /*c5b0*/  ISETP.GT.AND P2, PT, R222, 0x8, P1 ;  /* 0x00000008de00780c */ /* 0x000fe20000f44270 */
[----:B------:R-:W-:Y:S01]  /*c5c0*/  FMUL R38, R38, R23 ;  /* 0x0000001726267220 */ /* 0x000fe20000400000 */
[----:B------:R-:W-:Y:S01]  /*c5d0*/  F2FP.F16.F32.PACK_AB R31, RZ, R31 ;  /* 0x0000001fff1f723e */ /* 0x000fe200000000ff */
[----:B------:R1:W-:Y:S01]  /*c5e0*/  @P5 STG.E.U16 desc[UR36][R4.64+0x170], R214 ;  /* 0x000170d604005986 */ /* 0x0003e2000c101524 */
[----:B------:R-:W-:Y:S01]  /*c5f0*/  ISETP.GT.AND P5, PT, R222, RZ, P0 ;  /* 0x000000ffde00720c */ /* 0x000fe200007a4270 */
[-C--:B------:R-:W-:Y:S01]  /*c600*/  FMUL R39, R39, R23.reuse ;  /* 0x0000001727277220 */ /* 0x080fe20000400000 */
[----:B------:R-:W-:Y:S01]  /*c610*/  F2FP.F16.F32.PACK_AB R32, RZ, R32 ;  /* 0x00000020ff20723e */ /* 0x000fe200000000ff */
[----:B------:R-:W-:Y:S01]  /*c620*/  FMUL R40, R40, R23 ;  /* 0x0000001728287220 */ /* 0x000fe20000400000 */
[----:B------:R-:W-:Y:S01]  /*c630*/  F2FP.F16.F32.PACK_AB R33, RZ, R33 ;  /* 0x00000021ff21723e */ /* 0x000fe200000000ff */
[----:B------:R-:W-:Y:S01]  /*c640*/  FMUL R41, R41, R23 ;  /* 0x0000001729297220 */ /* 0x000fe20000400000 */
[----:B------:R-:W-:Y:S01]  /*c650*/  F2FP.F16.F32.PACK_AB R34, RZ, R34 ;  /* 0x00000022ff22723e */ /* 0x000fe200000000ff */
[----:B0-----:R-:W-:Y:S01]  /*c660*/  @P3 IMAD.MOV.U32 R6, RZ, RZ, R4 ;  /* 0x000000ffff063224 */ /* 0x001fe200078e0004 */
[----:B------:R-:W-:Y:S01]  /*c670*/  F2FP.F16.F32.PACK_AB R35, RZ, R35 ;  /* 0x00000023ff23723e */ /* 0x000fe200000000ff */
[----:B------:R-:W-:Y:S01]  /*c680*/  @P3 IMAD.MOV.U32 R7, RZ, RZ, R5 ;  /* 0x000000ffff073224 */ /* 0x000fe200078e0005 */
[----:B------:R-:W-:Y:S01]  /*c690*/  F2FP.F16.F32.PACK_AB R36, RZ, R36 ;  /* 0x00000024ff24723e */ /* 0x000fe200000000ff */
[-C--:B------:R-:W-:Y:S01]  /*c6a0*/  FMUL R42, R42, R23.reuse ;  /* 0x000000172a2a7220 */ /* 0x080fe20000400000 */
[----:B-1----:R-:W-:Y:S01]  /*c6b0*/  IADD3 R4, P6, R8, UR5, RZ ;  /* 0x0000000508047c10 */ /* 0x002fe2000ffde0ff */
[-C--:B------:R-:W-:Y:S01]  /*c6c0*/  FMUL R43, R43, R23.reuse ;  /* 0x000000172b2b7220 */ /* 0x080fe20000400000 */
[----:B------:R0:W-:Y:S01]  /*c6d0*/  @P3 STG.E.U16 desc[UR36][R6.64+0x172], R215 ;  /* 0x000172d706003986 */ /* 0x0001e2000c101524 */
[----:B------:R-:W-:Y:S01]  /*c6e0*/  ISETP.GT.AND P3, PT, R222, 0x1, P1 ;  /* 0x00000001de00780c */ /* 0x000fe20000f64270 */
[-C--:B------:R-:W-:Y:S01]  /*c6f0*/  FMUL R44, R44, R23.reuse ;  /* 0x000000172c2c7220 */ /* 0x080fe20000400000 */
[----:B------:R-:W-:Y:S01]  /*c700*/  IADD3.X R5, R9, UR4, RZ, P6, !PT ;  /* 0x0000000409057c10 */ /* 0x000fe2000b7fe4ff */
[----:B------:R-:W-:Y:S01]  /*c710*/  @P4 STG.E.U16 desc[UR36][R8.64], R24 ;  /* 0x0000001808004986 */ /* 0x000fe2000c101524 */
[----:B------:R-:W-:Y:S01]  /*c720*/  ISETP.GT.AND P4, PT, R222, 0x1, P0 ;  /* 0x00000001de00780c */ /* 0x000fe20000784270 */
[----:B------:R-:W-:Y:S01]  /*c730*/  FMUL R45, R45, R23 ;  /* 0x000000172d2d7220 */ /* 0x000fe20000400000 */
[----:B------:R-:W-:Y:S01]  /*c740*/  F2FP.F16.F32.PACK_AB R37, RZ, R37 ;  /* 0x00000025ff25723e */ /* 0x000fe200000000ff */
[-C--:B------:R-:W-:Y:S01]  /*c750*/  FMUL R46, R46, R23.reuse ;  /* 0x000000172e2e7220 */ /* 0x080fe20000400000 */
[----:B------:R-:W-:Y:S01]  /*c760*/  F2FP.F16.F32.PACK_AB R38, RZ, R38 ;  /* 0x00000026ff26723e */ /* 0x000fe200000000ff */
[----:B------:R-:W-:Y:S01]  /*c770*/  FMUL R47, R47, R23 ;  /* 0x000000172f2f7220 */ /* 0x000fe20000400000 */
[----:B------:R-:W-:Y:S01]  /*c780*/  F2FP.F16.F32.PACK_AB R39, RZ, R39 ;  /* 0x00000027ff27723e */ /* 0x000fe200000000ff */
[-C--:B------:R-:W-:Y:S01]  /*c790*/  FMUL R48, R48, R23.reuse ;  /* 0x0000001730307220 */ /* 0x080fe20000400000 */
[----:B------:R-:W-:Y:S01]  /*c7a0*/  F2FP.F16.F32.PACK_AB R40, RZ, R40 ;  /* 0x00000028ff28723e */ /* 0x000fe200000000ff */
[--C-:B0-----:R-:W-:Y:S01]  /*c7b0*/  @P3 IMAD.MOV.U32 R7, RZ, RZ, R9.reuse ;  /* 0x000000ffff073224 */ /* 0x101fe200078e0009 */
[----:B------:R-:W-:Y:S01]  /*c7c0*/  @P3 MOV R6, R8 ;  /* 0x0000000800063202 */ /* 0x000fe20000000f00 */
[----:B------:R-:W-:Y:S01]  /*c7d0*/  FMUL R49, R49, R23 ;  /* 0x0000001731317220 */ /* 0x000fe20000400000 */
[----:B------:R-:W-:Y:S01]  /*c7e0*/  F2FP.F16.F32.PACK_AB R41, RZ, R41 ;  /* 0x00000029ff29723e */ /* 0x000fe200000000ff */
[-C--:B------:R-:W-:Y:S01]  /*c7f0*/  FMUL R50, R50, R23.reuse ;  /* 0x0000001732327220 */ /* 0x080fe20000400000 */
[----:B------:R-:W-:Y:S01]  /*c800*/  F2FP.F16.F32.PACK_AB R42, RZ, R42 ;  /* 0x0000002aff2a723e */ /* 0x000fe200000000ff */
[----:B------:R0:W-:Y:S01]  /*c810*/  @P3 STG.E.U16 desc[UR36][R6.64+0x2], R25 ;  /* 0x0000021906003986 */ /* 0x0001e2000c101524 */
        /* <DEDUP_REMOVED lines=8> */
[----:B------:R-:W-:Y:S01]  /*c8a0*/  ISETP.GT.AND P4, PT, R222, 0x8, P0 ;  /* 0x00000008de00780c */ /* 0x000fe20000784270 */
[----:B------:R-:W-:Y:S01]  /*c8b0*/  FMUL R53, R53, R23 ;  /* 0x0000001735357220 */ /* 0x000fe20000400000 */
[----:B------:R-:W-:Y:S01]  /*c8c0*/  F2FP.F16.F32.PACK_AB R45, RZ, R45 ;  /* 0x0000002dff2d723e */ /* 0x000fe200000000ff */
[--C-:B0-----:R-:W-:Y:S01]  /*c8d0*/  @P2 IMAD.MOV.U32 R6, RZ, RZ, R8.reuse ;  /* 0x000000ffff062224 */ /* 0x101fe200078e0008 */
[----:B------:R-:W-:Y:S01]  /*c8e0*/  F2FP.F16.F32.PACK_AB R46, RZ, R46 ;  /* 0x0000002eff2e723e */ /* 0x000fe200000000ff */
[--C-:B------:R-:W-:Y:S01]  /*c8f0*/  @P2 IMAD.MOV.U32 R7, RZ, RZ, R9.reuse ;  /* 0x000000ffff072224 */ /* 0x100fe200078e0009 */
[----:B------:R-:W-:Y:S01]  /*c900*/  F2FP.F16.F32.PACK_AB R47, RZ, R47 ;  /* 0x0000002fff2f723e */ /* 0x000fe200000000ff */
[-C--:B------:R-:W-:Y:S01]  /*c910*/  FMUL R54, R54, R23.reuse ;  /* 0x0000001736367220 */ /* 0x080fe20000400000 */
[----:B------:R-:W-:Y:S01]  /*c920*/  F2FP.F16.F32.PACK_AB R48, RZ, R48 ;  /* 0x00000030ff30723e */ /* 0x000fe200000000ff */
[-C--:B------:R-:W-:Y:S01]  /*c930*/  FMUL R55, R55, R23.reuse ;  /* 0x0000001737377220 */ /* 0x080fe20000400000 */
[----:B------:R0:W-:Y:S01]  /*c940*/  @P2 STG.E.U16 desc[UR36][R6.64+0x10], R28 ;  /* 0x0000101c06002986 */ /* 0x0001e2000c101524 */
        /* <DEDUP_REMOVED lines=69> */
[----:B------:R-:W-:Y:S01]  /*cda0*/  @P2 MOV R7, R9 ;  /* 0x0000000900072202 */ /* 0x000fe20000000f00 */
[-C--:B------:R-:W-:Y:S01]  /*cdb0*/  FMUL R78, R78, R23.reuse ;  /* 0x000000174e4e7220 */ /* 0x080fe20000400000 */
[----:B------:R-:W-:Y:S01]  /*cdc0*/  F2FP.F16.F32.PACK_AB R74, RZ, R74 ;  /* 0x0000004aff4a723e */ /* 0x000fe200000000ff */
[----:B------:R-:W-:Y:S01]  /*cdd0*/  FMUL R79, R79, R23 ;  /* 0x000000174f4f7220 */ /* 0x000fe20000400000 */
[----:B------:R-:W-:Y:S01]  /*cde0*/  F2FP.F16.F32.PACK_AB R75, RZ, R75 ;  /* 0x0000004bff4b723e */ /* 0x000fe200000000ff */
[----:B------:R0:W-:Y:S01]  /*cdf0*/  @P2 STG.E.U16 desc[UR36][R6.64+0x30], R36 ;  /* 0x0000302406002986 */ /* 0x0001e2000c101524 */
        /* <DEDUP_REMOVED lines=9> */
[----:B------:R-:W-:Y:S01]  /*ce90*/  FMUL R84, R84, R23 ;  /* 0x0000001754547220 */ /* 0x000fe20000400000 */
[----:B------:R-:W-:Y:S01]  /*cea0*/  F2FP.F16.F32.PACK_AB R80, RZ, R80 ;  /* 0x00000050ff50723e */ /* 0x000fe200000000ff */
[--C-:B0-----:R-:W-:Y:S01]  /*ceb0*/  @P3 IMAD.MOV.U32 R6, RZ, RZ, R8.reuse ;  /* 0x000000ffff063224 */ /* 0x101fe200078e0008 */
[----:B------:R-:W-:Y:S01]  /*cec0*/  F2FP.F16.F32.PACK_AB R81, RZ, R81 ;  /* 0x00000051ff51723e */ /* 0x000fe200000000ff */
[--C-:B------:R-:W-:Y:S01]  /*ced0*/  @P3 IMAD.MOV.U32 R7, RZ, RZ, R9.reuse ;  /* 0x000000ffff073224 */ /* 0x100fe200078e0009 */
[----:B------:R-:W-:Y:S01]  /*cee0*/  F2FP.F16.F32.PACK_AB R82, RZ, R82 ;  /* 0x00000052ff52723e */ /* 0x000fe200000000ff */
[----:B------:R-:W-:Y:S01]  /*cef0*/  FMUL R85, R85, R23 ;  /* 0x0000001755557220 */ /* 0x000fe20000400000 */
[----:B------:R-:W-:Y:S01]  /*cf00*/  F2FP.F16.F32.PACK_AB R83, RZ, R83 ;  /* 0x00000053ff53723e */ /* 0x000fe200000000ff */
[-C--:B------:R-:W-:Y:S01]  /*cf10*/  FMUL R86, R86, R23.reuse ;  /* 0x0000001756567220 */ /* 0x080fe20000400000 */
[----:B------:R0:W-:Y:S01]  /*cf20*/  @P3 STG.E.U16 desc[UR36][R6.64+0x32], R37 ;  /* 0x0000322506003986 */ /* 0x0001e2000c101524 */
[C---:B------:R-:W-:Y:S01]  /*cf30*/  ISETP.GT.AND P3, PT, R222.reuse, 0x21, P1 ;  /* 0x00000021de00780c */ /* 0x040fe20000f64270 */
[-C--:B------:R-:W-:Y:S01]  /*cf40*/  FMUL R87, R87, R23.reuse ;  /* 0x0000001757577220 */ /* 0x080fe20000400000 */
[----:B------:R-:W-:Y:S01]  /*cf50*/  F2FP.F16.F32.PACK_AB R84, RZ, R84 ;  /* 0x00000054ff54723e */ /* 0x000fe200000000ff */
[----:B------:R-:W-:Y:S01]  /*cf60*/  @P4 STG.E.U16 desc[UR36][R4.64+0x30], R38 ;  /* 0x0000302604004986 */ /* 0x000fe2000c101524 */
[----:B------:R-:W-:Y:S01]  /*cf70*/  ISETP.GT.AND P4, PT, R222, 0x20, P0 ;  /* 0x00000020de00780c */ /* 0x000fe20000784270 */
[----:B------:R-:W-:Y:S01]  /*cf80*/  FMUL R88, R88, R23 ;  /* 0x0000001758587220 */ /* 0x000fe20000400000 */
        /* <DEDUP_REMOVED lines=29> */
[-C--:B------:R-:W-:Y:S01]  /*d160*/  FMUL R98, R98, R23.reuse ;  /* 0x0000001762627220 */ /* 0x080fe20000400000 */
[-C--:B------:R-:W-:Y:S01]  /*d170*/  FMUL R99, R99, R23.reuse ;  /* 0x0000001763637220 */ /* 0x080fe20000400000 */
[----:B------:R0:W-:Y:S01]  /*d180*/  @P3 STG.E.U16 desc[UR36][R6.64+0x42], R41 ;  /* 0x0000422906003986 */ /* 0x0001e2000c101524 */
[----:B------:R-:W-:Y:S01]  /*d190*/  ISETP.GT.AND P3, PT, R222, 0x29, P1 ;  /* 0x00000029de00780c */ /* 0x000fe20000f64270 */
[----:B------:R-:W-:Y:S01]  /*d1a0*/  FMUL R100, R100, R23 ;  /* 0x0000001764647220 */ /* 0x000fe20000400000 */
[----:B------:R-:W-:Y:S01]  /*d1b0*/  F2FP.F16.F32.PACK_AB R97, RZ, R97 ;  /* 0x00000061ff61723e */ /* 0x000fe200000000ff */
[----:B------:R-:W-:Y:S01]  /*d1c0*/  @P4 STG.E.U16 desc[UR36][R4.64+0x40], R42 ;  /* 0x0000402a04004986 */ /* 0x000fe2000c101524 */
[C---:B------:R-:W-:Y:S01]  /*d1d0*/  ISETP.GT.AND P4, PT, R222.reuse, 0x28, P0 ;  /* 0x00000028de00780c */ /* 0x040fe20000784270 */
        /* <DEDUP_REMOVED lines=12> */
[----:B------:R-:W-:Y:S01]  /*d2a0*/  F2FP.F16.F32.PACK_AB R102, RZ, R102 ;  /* 0x00000066ff66723e */ /* 0x000fe200000000ff */
        /* <DEDUP_REMOVED lines=12> */
[----:B0-----:R-:W-:Y:S01]  /*d370*/  @P3 IMAD.MOV.U32 R6, RZ, RZ, R8 ;  /* 0x000000ffff063224 */ /* 0x001fe200078e0008 */
[----:B------:R-:W-:Y:S01]  /*d380*/  F2FP.F16.F32.PACK_AB R108, RZ, R108 ;  /* 0x0000006cff6c723e */ /* 0x000fe200000000ff */
[----:B------:R-:W-:-:S02]  /*d390*/  @P3 IMAD.MOV.U32 R7, RZ, RZ, R9 ;  /* 0x000000ffff073224 */ /* 0x000fc400078e0009 */
[-C--:B------:R-:W-:Y:S01]  /*d3a0*/  FMUL R110, R110, R23.reuse ;  /* 0x000000176e6e7220 */ /* 0x080fe20000400000 */
        /* <DEDUP_REMOVED lines=13> */
[-C--:B------:R-:W-:Y:S01]  /*d480*/  FMUL R115, R115, R23.reuse ;  /* 0x0000001773737220 */ /* 0x080fe20000400000 */
[----:B------:R-:W-:Y:S01]  /*d490*/  F2FP.F16.F32.PACK_AB R112, RZ, R112 ;  /* 0x00000070ff70723e */ /* 0x000fe200000000ff */
[----:B0-----:R-:W-:Y:S01]  /*d4a0*/  @P2 IMAD.MOV.U32 R7, RZ, RZ, R9 ;  /* 0x000000ffff072224 */ /* 0x001fe200078e0009 */
[----:B------:R-:W-:Y:S01]  /*d4b0*/  @P2 MOV R6, R8 ;  /* 0x0000000800062202 */ /* 0x000fe20000000f00 */
[-C--:B------:R-:W-:Y:S01]  /*d4c0*/  FMUL R116, R116, R23.reuse ;  /* 0x0000001774747220 */ /* 0x080fe20000400000 */
[C---:B------:R-:W-:Y:S01]  /*d4d0*/  ISETP.GT.AND P6, PT, R222.reuse, 0xb8, P0 ;  /* 0x000000b8de00780c */ /* 0x040fe200007c4270 */
[----:B------:R-:W-:Y:S01]  /*d4e0*/  FMUL R117, R117, R23 ;  /* 0x0000001775757220 */ /* 0x000fe20000400000 */
[----:B------:R-:W-:Y:S01]  /*d4f0*/  F2FP.F16.F32.PACK_AB R113, RZ, R113 ;  /* 0x00000071ff71723e */ /* 0x000fe200000000ff */
[----:B------:R0:W-:Y:S01]  /*d500*/  @P2 STG.E.U16 desc[UR36][R6.64+0x60], R48 ;  /* 0x0000603006002986 */ /* 0x0001e2000c101524 */
[----:B------:R-:W-:Y:S01]  /*d510*/  ISETP.GT.AND P2, PT, R222, 0x38, P1 ;  /* 0x00000038de00780c */ /* 0x000fe20000f44270 */
[-C--:B------:R-:W-:Y:S01]  /*d520*/  FMUL R118, R118, R23.reuse ;  /* 0x0000001776767220 */ /* 0x080fe20000400000 */
[----:B------:R-:W-:Y:S01]  /*d530*/  F2FP.F16.F32.PACK_AB R114, RZ, R114 ;  /* 0x00000072ff72723e */ /* 0x000fe200000000ff */
[----:B------:R-:W-:Y:S01]  /*d540*/  FMUL R119, R119, R23 ;  /* 0x0000001777777220 */ /* 0x000fe20000400000 */
[----:B------:R-:W-:-:S02]  /*d550*/  F2FP.F16.F32.PACK_AB R115, RZ, R115 ;  /* 0x00000073ff73723e */ /* 0x000fc400000000ff */
[----:B------:R-:W-:Y:S02]  /*d560*/  F2FP.F16.F32.PACK_AB R116, RZ, R116 ;  /* 0x00000074ff74723e */ /* 0x000fe400000000ff */
[----:B------:R-:W-:Y:S02]  /*d570*/  F2FP.F16.F32.PACK_AB R117, RZ, R117 ;  /* 0x00000075ff75723e */ /* 0x000fe400000000ff */
[----:B------:R-:W-:Y:S01]  /*d580*/  F2FP.F16.F32.PACK_AB R118, RZ, R118 ;  /* 0x00000076ff76723e */ /* 0x000fe200000000ff */
[----:B0-----:R-:W-:Y:S01]  /*d590*/  @P3 IMAD.MOV.U32 R6, RZ, RZ, R8 ;  /* 0x000000ffff063224 */ /* 0x001fe200078e0008 */
[----:B------:R-:W-:Y:S01]  /*d5a0*/  F2FP.F16.F32.PACK_AB R119, RZ, R119 ;  /* 0x00000077ff77723e */ /* 0x000fe200000000ff */
[----:B------:R-:W-:-:S05]  /*d5b0*/  @P3 IMAD.MOV.U32 R7, RZ, RZ, R9 ;  /* 0x000000ffff073224 */ /* 0x000fca00078e0009 */
[----:B------:R0:W-:Y:S01]  /*d5c0*/  @P3 STG.E.U16 desc[UR36][R6.64+0x62], R49 ;  /* 0x0000623106003986 */ /* 0x0001e2000c101524 */
[----:B------:R-:W-:-:S03]  /*d5d0*/  ISETP.GT.AND P3, PT, R222, 0x39, P1 ;  /* 0x00000039de00780c */ /* 0x000fc60000f64270 */
[----:B------:R-:W-:Y:S01]  /*d5e0*/  @P4 STG.E.U16 desc[UR36][R4.64+0x60], R50 ;  /* 0x0000603204004986 */ /* 0x000fe2000c101524 */
[----:B------:R-:W-:-:S03]  /*d5f0*/  ISETP.GT.AND P4, PT, R222, 0x38, P0 ;  /* 0x00000038de00780c */ /* 0x000fc60000784270 */
[----:B------:R-:W-:Y:S01]  /*d600*/  @P5 STG.E.U16 desc[UR36][R4.64+0x62], R51 ;  /* 0x0000623304005986 */ /* 0x000fe2000c101524 */
[----:B------:R-:W-:Y:S01]  /*d610*/  ISETP.GT.AND P5, PT, R222, 0x39, P0 ;  /* 0x00000039de00780c */ /* 0x000fe200007a4270 */
[----:B0-----:R-:W-:Y:S02]  /*d620*/  @P2 IMAD.MOV.U32 R6, RZ, RZ, R8 ;  /* 0x000000ffff062224 */ /* 0x001fe400078e0008 */
[----:B------:R-:W-:-:S05]  /*d630*/  @P2 IMAD.MOV.U32 R7, RZ, RZ, R9 ;  /* 0x000000ffff072224 */ /* 0x000fca00078e0009 */
[----:B------:R0:W-:Y:S01]  /*d640*/  @P2 STG.E.U16 desc[UR36][R6.64+0x70], R52 ;  /* 0x0000703406002986 */ /* 0x0001e2000c101524 */
[----:B------:R-:W-:Y:S01]  /*d650*/  ISETP.GT.AND P2, PT, R222, 0x40, P1 ;  /* 0x00000040de00780c */ /* 0x000fe20000f44270 */
[----:B0-----:R-:W-:Y:S02]  /*d660*/  @P3 IMAD.MOV.U32 R6, RZ, RZ, R8 ;  /* 0x000000ffff063224 */ /* 0x001fe400078e0008 */
        /* <DEDUP_REMOVED lines=11> */
[----:B0-----:R-:W-:Y:S01]  /*d720*/  @P3 IMAD.MOV.U32 R6, RZ, RZ, R8 ;  /* 0x000000ffff063224 */ /* 0x001fe200078e0008 */
[----:B------:R-:W-:-:S05]  /*d730*/  @P3 MOV R7, R9 ;  /* 0x0000000900073202 */ /* 0x000fca0000000f00 */
        /* <DEDUP_REMOVED lines=33> */
[----:B------:R-:W-:Y:S02]  /*d950*/  ISETP.GT.AND P2, PT, R222, 0x60, P1 ;  /* 0x00000060de00780c */ /* 0x000fe40000f44270 */
[----:B0-----:R-:W-:Y:S01]  /*d960*/  @P3 MOV R6, R8 ;  /* 0x0000000800063202 */ /* 0x001fe20000000f00 */
        /* <DEDUP_REMOVED lines=31> */
[----:B0-----:R-:W-:Y:S01]  /*db60*/  @P2 IMAD.MOV.U32 R6, RZ, RZ, R8 ;  /* 0x000000ffff062224 */ /* 0x001fe200078e0008 */
[----:B------:R-:W-:-:S05]  /*db70*/  @P2 MOV R7, R9 ;  /* 0x0000000900072202 */ /* 0x000fca0000000f00 */
        /* <DEDUP_REMOVED lines=33> */
[----:B------:R-:W-:Y:S02]  /*dd90*/  ISETP.GT.AND P5, PT, R222, 0x89, P0 ;  /* 0x00000089de00780c */ /* 0x000fe400007a4270 */
[----:B0-----:R-:W-:Y:S01]  /*dda0*/  @P2 MOV R6, R8 ;  /* 0x0000000800062202 */ /* 0x001fe20000000f00 */
        /* <DEDUP_REMOVED lines=58> */
[C---:B------:R-:W-:Y:S02]  /*e150*/  ISETP.GT.AND P2, PT, R222.reuse, 0xb1, P1 ;  /* 0x000000b1de00780c */ /* 0x040fe40000f44270 */
[----:B------:R-:W-:Y:S01]  /*e160*/  ISETP.GT.AND P1, PT, R222, 0xb9, P1 ;  /* 0x000000b9de00780c */ /* 0x000fe20000f24270 */
[----:B0-----:R-:W-:Y:S02]  /*e170*/  @P5 IMAD.MOV.U32 R6, RZ, RZ, R8 ;  /* 0x000000ffff065224 */ /* 0x001fe400078e0008 */
[----:B------:R-:W-:-:S05]  /*e180*/  @P5 IMAD.MOV.U32 R7, RZ, RZ, R9 ;  /* 0x000000ffff075224 */ /* 0x000fca00078e0009 */
[----:B------:R0:W-:Y:S01]  /*e190*/  @P5 STG.E.U16 desc[UR36][R6.64+0x160], R112 ;  /* 0x0001607006005986 */ /* 0x0001e2000c101524 */
[C---:B------:R-:W-:Y:S02]  /*e1a0*/  ISETP.GT.AND P5, PT, R222.reuse, 0xb0, P0 ;  /* 0x000000b0de00780c */ /* 0x040fe400007a4270 */
[----:B------:R-:W-:Y:S02]  /*e1b0*/  ISETP.GT.AND P0, PT, R222, 0xb9, P0 ;  /* 0x000000b9de00780c */ /* 0x000fe40000704270 */
[----:B0-----:R-:W-:Y:S01]  /*e1c0*/  @P2 MOV R6, R8 ;  /* 0x0000000800062202 */ /* 0x001fe20000000f00 */
[----:B------:R-:W-:-:S05]  /*e1d0*/  @P2 IMAD.MOV.U32 R7, RZ, RZ, R9 ;  /* 0x000000ffff072224 */ /* 0x000fca00078e0009 */
[----:B------:R0:W-:Y:S04]  /*e1e0*/  @P2 STG.E.U16 desc[UR36][R6.64+0x162], R113 ;  /* 0x0001627106002986 */ /* 0x0001e8000c101524 */
[----:B------:R-:W-:Y:S04]  /*e1f0*/  @P5 STG.E.U16 desc[UR36][R4.64+0x160], R114 ;  /* 0x0001607204005986 */ /* 0x000fe8000c101524 */
[----:B------:R-:W-:Y:S01]  /*e200*/  @P4 STG.E.U16 desc[UR36][R4.64+0x162], R115 ;  /* 0x0001627304004986 */ /* 0x000fe2000c101524 */
[----:B0-----:R-:W-:Y:S02]  /*e210*/  @P3 IMAD.MOV.U32 R6, RZ, RZ, R8 ;  /* 0x000000ffff063224 */ /* 0x001fe400078e0008 */
[----:B------:R-:W-:-:S05]  /*e220*/  @P3 IMAD.MOV.U32 R7, RZ, RZ, R9 ;  /* 0x000000ffff073224 */ /* 0x000fca00078e0009 */
[----:B------:R0:W-:Y:S04]  /*e230*/  @P3 STG.E.U16 desc[UR36][R6.64+0x170], R116 ;  /* 0x0001707406003986 */ /* 0x0001e8000c101524 */
[----:B------:R1:W-:Y:S04]  /*e240*/  @P1 STG.E.U16 desc[UR36][R8.64+0x172], R117 ;  /* 0x0001727508001986 */ /* 0x0003e8000c101524 */
[----:B------:R1:W-:Y:S01]  /*e250*/  @P6 STG.E.U16 desc[UR36][R4.64+0x170], R118 ;  /* 0x0001707604006986 */ /* 0x0003e2000c101524 */
[----:B0-----:R-:W-:Y:S02]  /*e260*/  @P0 IMAD.MOV.U32 R6, RZ, RZ, R4 ;  /* 0x000000ffff060224 */ /* 0x001fe400078e0004 */
[----:B------:R-:W-:-:S05]  /*e270*/  @P0 IMAD.MOV.U32 R7, RZ, RZ, R5 ;  /* 0x000000ffff070224 */ /* 0x000fca00078e0005 */
[----:B------:R1:W-:Y:S02]  /*e280*/  @P0 STG.E.U16 desc[UR36][R6.64+0x172], R119 ;  /* 0x0001727706000986 */ /* 0x0003e4000c101524 */
.L_x_414:
[----:B------:R-:W-:Y:S05]  /*e290*/  BSYNC B0 ;  /* 0x0000000000007941 */ /* 0x000fea0003800000 */
.L_x_32:
[----:B------:R-:W-:Y:S01]  /*e2a0*/  ULDC UR4, c[0x0][0xc] ;  /* 0x0000030000047ab9 */ /* 0x000fe20000000800 */
[----:B------:R-:W-:Y:S01]  /*e2b0*/  ULDC UR5, c[0x0][0x10] ;  /* 0x0000040000057ab9 */ /* 0x000fe20000000800 */
[----:B0-----:R-:W0:Y:S01]  /*e2c0*/  LDC R3, c[0x0][0x14] ;  /* 0x00000500ff037b82 */ /* 0x001e220000000800 */
[----:B------:R-:W-:Y:S01]  /*e2d0*/  UIMAD.WIDE.U32 UR4, UR4, UR5, URZ ;  /* 0x00000005040472a5 */ /* 0x000fe2000f8e003f */
[----:B------:R-:W-:Y:S01]  /*e2e0*/  PRMT R0, RZ, 0x7610, R0 ;  /* 0x00007610ff007816 */ /* 0x000fe20000000000 */
[----:B------:R-:W-:Y:S01]  /*e2f0*/  UMOV UR42, 0xffffffff ;  /* 0xffffffff002a7882 */ /* 0x000fe20000000000 */
[----:B------:R-:W-:-:S03]  /*e300*/  UMOV UR43, 0xffffffff ;  /* 0xffffffff002b7882 */ /* 0x000fc60000000000 */
[----:B0-----:R-:W-:-:S04]  /*e310*/  IMAD.WIDE.U32 R16, R3, UR4, R16 ;  /* 0x0000000403107c25 */ /* 0x001fc8000f8e0010 */
[----:B------:R-:W-:Y:S01]  /*e320*/  IMAD R3, R3, UR5, RZ ;  /* 0x0000000503037c24 */ /* 0x000fe2000f8e02ff */
[----:B------:R-:W-:Y:S02]  /*e330*/  ULDC.64 UR4, c[0x0][0x650] ;  /* 0x0001940000047ab9 */ /* 0x000fe40000000a00 */
[----:B------:R-:W-:Y:S01]  /*e340*/  ISETP.GE.U32.AND P0, PT, R16, UR4, PT ;  /* 0x0000000410007c0c */ /* 0x000fe2000bf06070 */
[----:B------:R-:W-:-:S05]  /*e350*/  IMAD.IADD R17, R17, 0x1, R3 ;  /* 0x0000000111117824 */ /* 0x000fca00078e0203 */
[----:B------:R-:W-:-:S13]  /*e360*/  ISETP.GE.U32.AND.EX P0, PT, R17, UR5, PT, P0 ;  /* 0x0000000511007c0c */ /* 0x000fda000bf06100 */
[----:B------:R-:W-:Y:S05]  /*e370*/  @P0 BRA `(.L_x_415) ;  /* 0x0000000400880947 */ /* 0x000fea0003800000 */
[----:B------:R-:W0:Y:S01]  /*e380*/  S2UR UR6, SR_CTAID.X ;  /* 0x00000000000679c3 */ /* 0x000e220000002500 */
[----:B------:R-:W-:Y:S01]  /*e390*/  ULDC.64 UR12, c[0x0][0x628] ;  /* 0x00018a00000c7ab9 */ /* 0x000fe20000000a00 */
[----:B------:R-:W-:Y:S01]  /*e3a0*/  ULDC UR4, c[0x0][0x150] ;  /* 0x0000540000047ab9 */ /* 0x000fe20000000800 */
[----:B------:R-:W-:Y:S01]  /*e3b0*/  ISETP.NE.U32.AND P0, PT, RZ, UR12, PT ;  /* 0x0000000cff007c0c */ /* 0x000fe2000bf05070 */
[----:B------:R-:W-:Y:S01]  /*e3c0*/  ULDC UR15, c[0x0][0x630] ;  /* 0x00018c00000f7ab9 */ /* 0x000fe20000000800 */
[C---:B------:R-:W-:Y:S01]  /*e3d0*/  R2UR UR16, R16.reuse ;  /* 0x00000000101072ca */ /* 0x040fe200000e0000 */
[----:B------:R-:W-:Y:S01]  /*e3e0*/  ULDC UR19, c[0x0][0x154] ;  /* 0x0000550000137ab9 */ /* 0x000fe20000000800 */
[----:B------:R-:W-:Y:S01]  /*e3f0*/  ISETP.NE.AND.EX P0, PT, RZ, UR13, PT, P0 ;  /* 0x0000000dff007c0c */ /* 0x000fe2000bf05300 */
[----:B------:R-:W1:Y:S01]  /*e400*/  S2UR UR18, SR_CTAID.Y ;  /* 0x00000000001279c3 */ /* 0x000e620000002600 */
[----:B------:R-:W-:Y:S02]  /*e410*/  R2UR UR17, R17 ;  /* 0x00000000111172ca */ /* 0x000fe400000e0000 */
[----:B------:R-:W-:-:S02]  /*e420*/  R2UR UR10, R16 ;  /* 0x00000000100a72ca */ /* 0x000fc400000e0000 */
[----:B------:R-:W-:Y:S02]  /*e430*/  R2UR UR11, R17 ;  /* 0x00000000110b72ca */ /* 0x000fe400000e0000 */
[----:B0-----:R-:W-:-:S05]  /*e440*/  I2FP.F32.U32 R0, UR6 ;  /* 0x0000000600007c45 */ /* 0x001fca0008201000 */
[----:B------:R-:W-:-:S04]  /*e450*/  FMUL R0, R0, UR4 ;  /* 0x0000000400007c20 */ /* 0x000fc80008400000 */
[----:B------:R0:W0:Y:S01]  /*e460*/  F2I.U32.TRUNC.NTZ R3, R0 ;  /* 0x0000000000037305 */ /* 0x000022000020f000 */
[----:B-1----:R-:W-:Y:S05]  /*e470*/  @!P0 BRA `(.L_x_416) ;  /* 0x0000000000308947 */ /* 0x002fea0003800000 */
        /* <DEDUP_REMOVED lines=12> */
.L_x_416:
[----:B------:R-:W-:Y:S01]  /*e540*/  USHF.R.U64 UR43, UR10, UR15, UR11 ;  /* 0x0000000f0a2b7299 */ /* 0x000fe2000800120b */
[----:B0-----:R-:W-:Y:S01]  /*e550*/  I2FP.F32.U32 R0, UR18 ;  /* 0x0000001200007c45 */ /* 0x001fe20008201000 */
[----:B------:R-:W-:Y:S02]  /*e560*/  USHF.R.U32.HI UR4, URZ, UR15, UR11 ;  /* 0x0000000f3f047299 */ /* 0x000fe4000801160b */
[----:B------:R-:W-:Y:S02]  /*e570*/  UIADD3 UR10, UP0, URZ, -UR43, URZ ;  /* 0x8000002b3f0a7290 */ /* 0x000fe4000ff1e03f */
[----:B------:R-:W-:Y:S01]  /*e580*/  FMUL R0, R0, UR19 ;  /* 0x0000001300007c20 */ /* 0x000fe20008400000 */
[----:B------:R-:W-:Y:S01]  /*e590*/  ULDC.64 UR12, c[0x0][0x620] ;  /* 0x00018800000c7ab9 */ /* 0x000fe20000000a00 */
[----:B------:R-:W-:Y:S01]  /*e5a0*/  UIADD3.X UR4, URZ, ~UR4, URZ, UP0, !UPT ;  /* 0x800000043f047290 */ /* 0x000fe200087fe43f */
[----:B------:R-:W-:Y:S01]  /*e5b0*/  UMOV UR8, UR16 ;  /* 0x0000001000087c82 */ /* 0x000fe20008000000 */
[----:B------:R-:W-:-:S02]  /*e5c0*/  UMOV UR9, UR17 ;  /* 0x0000001100097c82 */ /* 0x000fc40008000000 */
[----:B------:R-:W-:Y:S01]  /*e5d0*/  UIMAD UR4, UR4, UR12, URZ ;  /* 0x0000000c040472a4 */ /* 0x000fe2000f8e023f */
[----:B------:R-:W0:Y:S01]  /*e5e0*/  F2I.U32.TRUNC.NTZ R0, R0 ;  /* 0x0000000000007305 */ /* 0x000e22000020f000 */
[----:B------:R-:W-:Y:S01]  /*e5f0*/  UIMAD.WIDE.U32 UR8, UR10, UR12, UR8 ;  /* 0x0000000c0a0872a5 */ /* 0x000fe2000f8e0008 */
[----:B------:R-:W-:Y:S01]  /*e600*/  R2UR UR12, R3 ;  /* 0x00000000030c72ca */ /* 0x000fe200000e0000 */
[----:B------:R-:W-:Y:S01]  /*e610*/  UIMAD UR10, UR10, UR13, UR4 ;  /* 0x0000000d0a0a72a4 */ /* 0x000fe2000f8e0204 */
[----:B------:R-:W-:Y:S01]  /*e620*/  ULDC UR11, c[0x0][0x618] ;  /* 0x00018600000b7ab9 */ /* 0x000fe20000000800 */
[----:B------:R-:W-:Y:S02]  /*e630*/  ULDC UR21, c[0x0][0x658] ;  /* 0x0001960000157ab9 */ /* 0x000fe40000000800 */
[----:B------:R-:W-:Y:S01]  /*e640*/  UIADD3 UR9, UR9, UR10, URZ ;  /* 0x0000000a09097290 */ /* 0x000fe2000fffe03f */
[----:B------:R-:W-:Y:S01]  /*e650*/  UMOV UR15, 0xffffffff ;  /* 0xffffffff000f7882 */ /* 0x000fe20000000000 */
[----:B------:R-:W-:Y:S01]  /*e660*/  ULDC.64 UR4, c[0x0][0x640] ;  /* 0x0001900000047ab9 */ /* 0x000fe20000000a00 */
[----:B------:R-:W-:Y:S01]  /*e670*/  USHF.L.U32 UR15, UR15, UR21, URZ ;  /* 0x000000150f0f7299 */ /* 0x000fe2000800063f */
[----:B------:R-:W-:Y:S01]  /*e680*/  ISETP.NE.U32.AND P0, PT, RZ, UR4, PT ;  /* 0x00000004ff007c0c */ /* 0x000fe2000bf05070 */
[----:B------:R-:W-:-:S02]  /*e690*/  USHF.R.U64 UR16, UR8, UR11, UR9 ;  /* 0x0000000b08107299 */ /* 0x000fc40008001209 */
[----:B------:R-:W-:Y:S01]  /*e6a0*/  USHF.R.U32.HI UR8, URZ, UR11, UR9 ;  /* 0x0000000b3f087299 */ /* 0x000fe20008011609 */
[----:B0-----:R-:W-:Y:S01]  /*e6b0*/  R2UR UR14, R0 ;  /* 0x00000000000e72ca */ /* 0x001fe200000e0000 */
[----:B------:R-:W-:Y:S01]  /*e6c0*/  ULDC UR17, c[0x0][0x608] ;  /* 0x0001820000117ab9 */ /* 0x000fe20000000800 */
[----:B------:R-:W-:Y:S01]  /*e6d0*/  ULOP3.LUT UR41, URZ, UR15, URZ, 0x33, !UPT ;  /* 0x0000000f3f297292 */ /* 0x000fe2000f8e333f */
[----:B------:R-:W-:Y:S01]  /*e6e0*/  ISETP.NE.AND.EX P0, PT, RZ, UR5, PT, P0 ;  /* 0x00000005ff007c0c */ /* 0x000fe2000bf05300 */
[----:B------:R-:W-:Y:S02]  /*e6f0*/  USHF.R.U64 UR15, UR16, UR17, UR8 ;  /* 0x00000011100f7299 */ /* 0x000fe40008001208 */
[----:B------:R-:W-:Y:S02]  /*e700*/  USHF.R.U32.HI UR8, URZ, UR17, UR8 ;  /* 0x000000113f087299 */ /* 0x000fe40008011608 */
[----:B------:R-:W-:Y:S02]  /*e710*/  UIADD3 UR12, -UR12, URZ, URZ ;  /* 0x0000003f0c0c7290 */ /* 0x000fe4000fffe13f */
[----:B------:R-:W-:Y:S01]  /*e720*/  USHF.R.U64 UR17, UR15, UR21, UR8 ;  /* 0x000000150f117299 */ /* 0x000fe20008001208 */
[----:B------:R-:W-:Y:S01]  /*e730*/  UMOV UR19, 0x1 ;  /* 0x0000000100137882 */ /* 0x000fe20000000000 */
[----:B------:R-:W-:Y:S01]  /*e740*/  ULDC UR13, c[0x0][0x144] ;  /* 0x00005100000d7ab9 */ /* 0x000fe20000000800 */
[----:B------:R-:W-:Y:S01]  /*e750*/  ULDC UR7, c[0x0][0x600] ;  /* 0x0001800000077ab9 */ /* 0x000fe20000000800 */
[----:B------:R-:W-:-:S02]  /*e760*/  USHF.L.U32 UR24, UR19, UR21, URZ ;  /* 0x0000001513187299 */ /* 0x000fc4000800063f */
[----:B------:R-:W-:Y:S02]  /*e770*/  USHF.R.U32.HI UR8, URZ, UR21, UR8 ;  /* 0x000000153f087299 */ /* 0x000fe40008011608 */
[----:B------:R-:W-:Y:S02]  /*e780*/  UIMAD UR21, UR13, UR12, UR6 ;  /* 0x0000000c0d1572a4 */ /* 0x000fe4000f8e0206 */
[----:B------:R-:W-:Y:S02]  /*e790*/  UIADD3 UR20, UR7, -0x1, URZ ;  /* 0xffffffff07147890 */ /* 0x000fe4000fffe03f */
[----:B------:R-:W-:Y:S01]  /*e7a0*/  UIADD3 UR19, -UR14, URZ, URZ ;  /* 0x0000003f0e137290 */ /* 0x000fe2000fffe13f */
[----:B------:R-:W-:Y:S01]  /*e7b0*/  ULDC UR25, c[0x0][0x148] ;  /* 0x0000520000197ab9 */ /* 0x000fe20000000800 */
[----:B------:R-:W-:Y:S01]  /*e7c0*/  ULDC UR22, c[0x0][0x648] ;  /* 0x0001920000167ab9 */ /* 0x000fe20000000800 */
[----:B------:R-:W-:Y:S01]  /*e7d0*/  ULDC UR23, c[0x0][0x638] ;  /* 0x00018e0000177ab9 */ /* 0x000fe20000000800 */
        /* <DEDUP_REMOVED lines=14> */
.L_x_417:
[----:B------:R-:W-:Y:S01]  /*e8c0*/  UISETP.NE.AND UP0, UPT, UR45, URZ, UPT ;  /* 0x0000003f2d00728c */ /* 0x000fe2000bf05270 */
[----:B------:R-:W-:Y:S01]  /*e8d0*/  IMAD.MOV.U32 R0, RZ, RZ, 0x1 ;  /* 0x00000001ff007424 */ /* 0x000fe200078e00ff */
[----:B------:R-:W-:Y:S02]  /*e8e0*/  USHF.R.U64 UR4, UR6, UR22, UR8 ;  /* 0x0000001606047299 */ /* 0x000fe40008001208 */
[----:B------:R-:W-:Y:S02]  /*e8f0*/  ULOP3.LUT UR41, UR15, UR41, URZ, 0xc0, !UPT ;  /* 0x000000290f297292 */ /* 0x000fe4000f8ec03f */
[----:B------:R-:W-:Y:S02]  /*e900*/  UIADD3 UR5, -UR4, URZ, URZ ;  /* 0x0000003f04057290 */ /* 0x000fe4000fffe13f */
[----:B------:R-:W-:Y:S02]  /*e910*/  UIMAD UR41, UR24, UR4, UR41 ;  /* 0x00000004182972a4 */ /* 0x000fe4000f8e0229 */
[----:B------:R-:W-:-:S02]  /*e920*/  ULOP3.LUT UR16, UR16, UR20, URZ, 0xc0, !UPT ;  /* 0x0000001410107292 */ /* 0x000fc4000f8ec03f */
[----:B------:R-:W-:Y:S02]  /*e930*/  @UP0 UIMAD UR21, UR25, UR19, UR18 ;  /* 0x00000013191502a4 */ /* 0x000fe4000f8e0212 */
[----:B------:R-:W-:-:S03]  /*e940*/  UIMAD UR4, UR5, UR23, UR17 ;  /* 0x00000017050472a4 */ /* 0x000fc6000f8e0211 */
[----:B------:R-:W-:Y:S01]  /*e950*/  ULDC UR5, c[0x0][0x610] ;  /* 0x0001840000057ab9 */ /* 0x000fe20000000800 */
[----:B------:R-:W-:Y:S02]  /*e960*/  UIMAD UR4, UR4, UR7, UR16 ;  /* 0x00000007040472a4 */ /* 0x000fe4000f8e0210 */
[----:B------:R-:W-:-:S04]  /*e970*/  UIMAD UR41, UR41, UR5, UR21 ;  /* 0x00000005292972a4 */ /* 0x000fc8000f8e0215 */
[----:B------:R-:W-:Y:S02]  /*e980*/  USEL UR42, UR4, UR41, !UP0 ;  /* 0x00000029042a7287 */ /* 0x000fe4000c000000 */
[----:B------:R-:W-:-:S12]  /*e990*/  USEL UR41, UR41, UR4, !UP0 ;  /* 0x0000000429297287 */ /* 0x000fd8000c000000 */
.L_x_415:
[----:B------:R-:W-:-:S13]  /*e9a0*/  LOP3.LUT P0, RZ, R0, 0xff, RZ, 0xc0, !PT ;  /* 0x000000ff00ff7812 */ /* 0x000fda000780c0ff */
[----:B------:R-:W-:Y:S05]  /*e9b0*/  @P0 BRA `(.L_x_418) ;  /* 0xffffff28006c0947 */ /* 0x000fea000383ffff */
[----:B------:R-:W-:Y:S05]  /*e9c0*/  EXIT ;  /* 0x000000000000794d */ /* 0x000fea0003800000 */
.L_x_7:
[----:B------:R-:W-:Y:S01]  /*e9d0*/  ULDC.64 UR4, c[0x0][0x650] ;  /* 0x0001940000047ab9 */ /* 0x000fe20000000a00 */
[----:B------:R-:W-:Y:S01]  /*e9e0*/  PRMT R0, RZ, 0x7610, R0 ;  /* 0x00007610ff007816 */ /* 0x000fe20000000000 */
[----:B------:R-:W-:Y:S01]  /*e9f0*/  IMAD.MOV.U32 R4, RZ, RZ, -0x1 ;  /* 0xffffffffff047424 */ /* 0x000fe200078e00ff */
[----:B------:R-:W-:Y:S01]  /*ea00*/  ISETP.GE.U32.AND P0, PT, R16, UR4, PT ;  /* 0x0000000410007c0c */ /* 0x000fe2000bf06070 */
[----:B------:R-:W-:Y:S02]  /*ea10*/  IMAD.MOV.U32 R6, RZ, RZ, -0x1 ;  /* 0xffffffffff067424 */ /* 0x000fe400078e00ff */
[----:B------:R-:W-:Y:S01]  /*ea20*/  IMAD.MOV.U32 R8, RZ, RZ, -0x1 ;  /* 0xffffffffff087424 */ /* 0x000fe200078e00ff */
        /* <DEDUP_REMOVED lines=22> */
.L_x_420:
[----:B------:R-:W-:Y:S01]  /*eb90*/  USHF.R.U64 UR4, UR14, UR19, UR15 ;  /* 0x000000130e047299 */ /* 0x000fe2000800120f */
[----:B------:R-:W-:Y:S01]  /*eba0*/  R2UR UR7, R17 ;  /* 0x00000000110772ca */ /* 0x000fe200000e0000 */
[----:B------:R-:W-:Y:S02]  /*ebb0*/  USHF.R.U32.HI UR5, URZ, UR19, UR15 ;  /* 0x000000133f057299 */ /* 0x000fe4000801160f */
[----:B------:R-:W-:Y:S01]  /*ebc0*/  UIADD3 UR13, UP0, URZ, -UR4, URZ ;  /* 0x800000043f0d7290 */ /* 0x000fe2000ff1e03f */
[----:B------:R-:W-:Y:S01]  /*ebd0*/  ULDC.64 UR14, c[0x0][0x620] ;  /* 0x00018800000e7ab9 */ /* 0x000fe20000000a00 */
[----:B------:R-:W-:Y:S02]  /*ebe0*/  UMOV UR6, UR20 ;  /* 0x0000001400067c82 */ /* 0x000fe40008000000 */
[----:B------:R-:W-:Y:S02]  /*ebf0*/  UIADD3.X UR5, URZ, ~UR5, URZ, UP0, !UPT ;  /* 0x800000053f057290 */ /* 0x000fe400087fe43f */
[----:B------:R-:W-:-:S02]  /*ec00*/  UISETP.NE.AND UP1, UPT, UR45, URZ, UPT ;  /* 0x0000003f2d00728c */ /* 0x000fc4000bf25270 */
[----:B------:R-:W-:Y:S02]  /*ec10*/  UIMAD UR5, UR5, UR14, URZ ;  /* 0x0000000e050572a4 */ /* 0x000fe4000f8e023f */
[----:B------:R-:W-:Y:S02]  /*ec20*/  UIMAD.WIDE.U32 UR6, UR13, UR14, UR6 ;  /* 0x0000000e0d0672a5 */ /* 0x000fe4000f8e0006 */
[----:B------:R-:W-:Y:S01]  /*ec30*/  UIMAD UR5, UR13, UR15, UR5 ;  /* 0x0000000f0d0572a4 */ /* 0x000fe2000f8e0205 */
[----:B------:R-:W-:Y:S02]  /*ec40*/  ULDC UR14, c[0x0][0x608] ;  /* 0x00018200000e7ab9 */ /* 0x000fe40000000800 */
[----:B------:R-:W-:Y:S01]  /*ec50*/  ULDC UR13, c[0x0][0x618] ;  /* 0x00018600000d7ab9 */ /* 0x000fe20000000800 */
[----:B------:R-:W-:Y:S01]  /*ec60*/  UIADD3 UR5, UR7, UR5, URZ ;  /* 0x0000000507057290 */ /* 0x000fe2000fffe03f */
[----:B------:R-:W-:Y:S01]  /*ec70*/  ULDC UR22, c[0x0][0x658] ;  /* 0x0001960000167ab9 */ /* 0x000fe20000000800 */
[----:B------:R-:W-:-:S02]  /*ec80*/  @UP1 UIMAD UR8, UR11, UR12, UR10 ;  /* 0x0000000c0b0812a4 */ /* 0x000fc4000f8e020a */
[----:B------:R-:W-:Y:S02]  /*ec90*/  USHF.R.U64 UR17, UR6, UR13, UR5 ;  /* 0x0000000d06117299 */ /* 0x000fe40008001205 */
[----:B------:R-:W-:Y:S01]  /*eca0*/  USHF.R.U32.HI UR5, URZ, UR13, UR5 ;  /* 0x0000000d3f057299 */ /* 0x000fe20008011605 */
[----:B------:R-:W-:Y:S01]  /*ecb0*/  ULDC.64 UR6, c[0x0][0x640] ;  /* 0x0001900000067ab9 */ /* 0x000fe20000000a00 */
[----:B------:R-:W-:Y:S01]  /*ecc0*/  UMOV UR10, 0xffffffff ;  /* 0xffffffff000a7882 */ /* 0x000fe20000000000 */
[----:B------:R-:W-:Y:S01]  /*ecd0*/  ISETP.NE.U32.AND P0, PT, RZ, UR6, PT ;  /* 0x00000006ff007c0c */ /* 0x000fe2000bf05070 */
[----:B------:R-:W-:Y:S02]  /*ece0*/  USHF.R.U64 UR18, UR17, UR14, UR5 ;  /* 0x0000000e11127299 */ /* 0x000fe40008001205 */
[----:B------:R-:W-:Y:S01]  /*ecf0*/  USHF.R.U32.HI UR5, URZ, UR14, UR5 ;  /* 0x0000000e3f057299 */ /* 0x000fe20008011605 */
[----:B------:R-:W-:Y:S01]  /*ed00*/  ISETP.NE.AND.EX P0, PT, RZ, UR7, PT, P0 ;  /* 0x00000007ff007c0c */ /* 0x000fe2000bf05300 */
[----:B------:R-:W-:-:S02]  /*ed10*/  USHF.L.U32 UR11, UR10, UR22, URZ ;  /* 0x000000160a0b7299 */ /* 0x000fc4000800063f */
[----:B------:R-:W-:Y:S01]  /*ed20*/  USHF.R.U64 UR19, UR18, UR22, UR5 ;  /* 0x0000001612137299 */ /* 0x000fe20008001205 */
[----:B------:R-:W-:Y:S01]  /*ed30*/  ULDC UR20, c[0x0][0x600] ;  /* 0x0001800000147ab9 */ /* 0x000fe20000000800 */
[----:B------:R-:W-:Y:S02]  /*ed40*/  USHF.R.U32.HI UR10, URZ, UR22, UR5 ;  /* 0x000000163f0a7299 */ /* 0x000fe40008011605 */
[----:B------:R-:W-:Y:S02]  /*ed50*/  UIADD3 UR21, UR20, -0x1, URZ ;  /* 0xffffffff14157890 */ /* 0x000fe4000fffe03f */
[----:B------:R-:W-:Y:S01]  /*ed60*/  ULOP3.LUT UR26, URZ, UR11, URZ, 0x33, !UPT ;  /* 0x0000000b3f1a7292 */ /* 0x000fe2000f8e333f */
        /* <DEDUP_REMOVED lines=17> */
.L_x_421:
[----:B------:R-:W-:Y:S01]  /*ee80*/  USHF.R.U64 UR6, UR5, UR23, UR10 ;  /* 0x0000001705067299 */ /* 0x000fe2000800120a */
[----:B------:R-:W-:Y:S01]  /*ee90*/  MOV R0, 0x1 ;  /* 0x0000000100007802 */ /* 0x000fe20000000f00 */
[----:B------:R-:W-:Y:S01]  /*eea0*/  USHF.L.U32 UR25, UR25, UR22, URZ ;  /* 0x0000001619197299 */ /* 0x000fe2000800063f */
[----:B------:R-:W-:Y:S01]  /*eeb0*/  IMAD.U32 R8, RZ, RZ, UR4 ;  /* 0x00000004ff087e24 */ /* 0x000fe2000f8e00ff */
[----:B------:R-:W-:Y:S02]  /*eec0*/  ULOP3.LUT UR5, UR18, UR26, URZ, 0xc0, !UPT ;  /* 0x0000001a12057292 */ /* 0x000fe4000f8ec03f */
[----:B------:R-:W-:Y:S02]  /*eed0*/  UIADD3 UR7, -UR6, URZ, URZ ;  /* 0x0000003f06077290 */ /* 0x000fe4000fffe13f */
[----:B------:R-:W-:Y:S02]  /*eee0*/  UIMAD UR6, UR25, UR6, UR5 ;  /* 0x00000006190672a4 */ /* 0x000fe4000f8e0205 */
[----:B------:R-:W-:-:S02]  /*eef0*/  ULOP3.LUT UR17, UR17, UR21, URZ, 0xc0, !UPT ;  /* 0x0000001511117292 */ /* 0x000fc4000f8ec03f */
[----:B------:R-:W-:Y:S02]  /*ef00*/  UIMAD UR5, UR7, UR24, UR19 ;  /* 0x00000018070572a4 */ /* 0x000fe4000f8e0213 */
[----:B------:R-:W-:Y:S01]  /*ef10*/  UISETP.NE.AND UP0, UPT, UR45, URZ, UPT ;  /* 0x0000003f2d00728c */ /* 0x000fe2000bf05270 */
[----:B------:R-:W-:Y:S01]  /*ef20*/  ULDC UR7, c[0x0][0x610] ;  /* 0x0001840000077ab9 */ /* 0x000fe20000000800 */
[----:B------:R-:W-:Y:S02]  /*ef30*/  UIMAD UR5, UR5, UR20, UR17 ;  /* 0x00000014050572a4 */ /* 0x000fe4000f8e0211 */
[----:B------:R-:W-:-:S04]  /*ef40*/  UIMAD UR8, UR6, UR7, UR8 ;  /* 0x00000007060872a4 */ /* 0x000fc8000f8e0208 */
[----:B------:R-:W-:Y:S02]  /*ef50*/  USEL UR6, UR5, UR8, !UP0 ;  /* 0x0000000805067287 */ /* 0x000fe4000c000000 */
[----:B------:R-:W-:-:S04]  /*ef60*/  USEL UR8, UR8, UR5, !UP0 ;  /* 0x0000000508087287 */ /* 0x000fc8000c000000 */
[----:B------:R-:W-:Y:S02]  /*ef70*/  IMAD.U32 R6, RZ, RZ, UR6 ;  /* 0x00000006ff067e24 */ /* 0x000fe4000f8e00ff */
[----:B------:R-:W-:-:S07]  /*ef80*/  IMAD.U32 R4, RZ, RZ, UR8 ;  /* 0x00000008ff047e24 */ /* 0x000fce000f8e00ff */
.L_x_419:
[----:B------:R-:W-:-:S08]  /*ef90*/  NOP ;  /* 0x0000000000007918 */ /* 0x000fd00000000000 */
[----:B------:R-:W0:-:S00]  /*efa0*/  USETMAXREG.DEALLOC.CTAPOOL 0x28 ;  /* 0x00000028000079c8 */ /* 0x000e0000080e0500 */
[----:B------:R-:W-:-:S13]  /*efb0*/  ISETP.NE.AND P0, PT, RZ, UR9, PT ;  /* 0x00000009ff007c0c */ /* 0x000fda000bf05270 */
[----:B------:R-:W-:Y:S05]  /*efc0*/  @P0 EXIT ;  /* 0x000000000000094d */ /* 0x000fea0003800000 */
[----:B0-----:R-:W-:Y:S01]  /*efd0*/  LOP3.LUT P0, RZ, R0, 0xff, RZ, 0xc0, !PT ;  /* 0x000000ff00ff7812 */ /* 0x001fe2000780c0ff */
[----:B------:R-:W-:Y:S02]  /*efe0*/  IMAD.MOV.U32 R11, RZ, RZ, 0x1 ;  /* 0x00000001ff0b7424 */ /* 0x000fe400078e00ff */
[----:B------:R-:W-:-:S10]  /*eff0*/  IMAD.MOV.U32 R10, RZ, RZ, RZ ;  /* 0x000000ffff0a7224 */ /* 0x000fd400078e00ff */
[----:B------:R-:W-:Y:S05]  /*f000*/  @!P0 BRA `(.L_x_422) ;  /* 0x0000000c00588947 */ /* 0x000fea0003800000 */
[----:B------:R-:W0:Y:S01]  /*f010*/  S2R R3, SR_CgaCtaId ;  /* 0x0000000000037919 */ /* 0x000e220000008800 */
[----:B------:R-:W-:Y:S01]  /*f020*/  ULDC UR4, c[0x0][0x28c] ;  /* 0x0000a30000047ab9 */ /* 0x000fe20000000800 */
[----:B------:R-:W-:Y:S01]  /*f030*/  ULDC UR5, c[0x0][0x600] ;  /* 0x0001800000057ab9 */ /* 0x000fe20000000800 */
[----:B------:R-:W-:Y:S01]  /*f040*/  UIADD3 UR9, UR4, 0x3f, URZ ;  /* 0x0000003f04097890 */ /* 0x000fe2000fffe03f */
[----:B------:R-:W-:Y:S01]  /*f050*/  BSSY B0, `(.L_x_422) ;  /* 0x00000d1000007945 */ /* 0x000fe20003800000 */
[----:B------:R-:W-:Y:S01]  /*f060*/  ULDC UR7, c[0x0][0x658] ;  /* 0x0001960000077ab9 */ /* 0x000fe20000000800 */
[----:B------:R-:W-:Y:S01]  /*f070*/  UMOV UR10, 0x1 ;  /* 0x00000001000a7882 */ /* 0x000fe20000000000 */
[----:B------:R-:W-:Y:S01]  /*f080*/  UIADD3 UR4, UR5, -0x1, URZ ;  /* 0xffffffff05047890 */ /* 0x000fe2000fffe03f */
[----:B------:R-:W-:Y:S01]  /*f090*/  IMAD.MOV.U32 R0, RZ, RZ, 0x1 ;  /* 0x00000001ff007424 */ /* 0x000fe200078e00ff */
[----:B------:R-:W-:Y:S01]  /*f0a0*/  UMOV UR8, 0xffffffff ;  /* 0xffffffff00087882 */ /* 0x000fe20000000000 */
[----:B------:R-:W-:Y:S01]  /*f0b0*/  USHF.L.U32 UR5, UR10, UR7, URZ ;  /* 0x000000070a057299 */ /* 0x000fe2000800063f */
[----:B------:R-:W-:Y:S01]  /*f0c0*/  IMAD.MOV.U32 R11, RZ, RZ, 0x1 ;  /* 0x00000001ff0b7424 */ /* 0x000fe200078e00ff */
[----:B------:R-:W-:Y:S01]  /*f0d0*/  USHF.R.S32.HI UR10, URZ, 0x1f, UR9 ;  /* 0x0000001f3f0a7899 */ /* 0x000fe20008011409 */
[----:B------:R-:W-:Y:S01]  /*f0e0*/  IMAD.MOV.U32 R10, RZ, RZ, RZ ;  /* 0x000000ffff0a7224 */ /* 0x000fe200078e00ff */
[----:B------:R-:W-:Y:S01]  /*f0f0*/  ULDC UR6, c[0x0][0xc] ;  /* 0x0000030000067ab9 */ /* 0x000fe20000000800 */
[----:B------:R-:W-:-:S02]  /*f100*/  USHF.L.U32 UR11, UR8, UR7, URZ ;  /* 0x00000007080b7299 */ /* 0x000fc4000800063f */
[----:B------:R-:W-:Y:S01]  /*f110*/  ULEA.HI UR10, UR10, UR9, URZ, 0x6 ;  /* 0x000000090a0a7291 */ /* 0x000fe2000f8f303f */
[----:B------:R-:W-:Y:S01]  /*f120*/  ULDC UR7, c[0x0][0x10] ;  /* 0x0000040000077ab9 */ /* 0x000fe20000000800 */
[----:B------:R-:W-:Y:S01]  /*f130*/  ULDC UR8, c[0x0][0x14] ;  /* 0x0000050000087ab9 */ /* 0x000fe20000000800 */
[----:B------:R-:W-:Y:S02]  /*f140*/  UIMAD.WIDE.U32 UR6, UR6, UR7, URZ ;  /* 0x00000007060672a5 */ /* 0x000fe4000f8e003f */
[----:B------:R-:W-:Y:S02]  /*f150*/  USHF.R.S32.HI UR18, URZ, 0x6, UR10 ;  /* 0x000000063f127899 */ /* 0x000fe4000801140a */
[----:B------:R-:W-:Y:S02]  /*f160*/  UIMAD.WIDE.U32 UR22, UR6, UR8, URZ ;  /* 0x00000008061672a5 */ /* 0x000fe4000f8e003f */
[----:B------:R-:W-:Y:S02]  /*f170*/  UIMAD UR13, UR7, UR8, URZ ;  /* 0x00000008070d72a4 */ /* 0x000fe4000f8e023f */
[----:B------:R-:W-:-:S02]  /*f180*/  ULOP3.LUT UR21, UR40, 0x2, URZ, 0xfc, !UPT ;  /* 0x0000000228157892 */ /* 0x000fc4000f8efc3f */
[----:B------:R-:W-:Y:S01]  /*f190*/  ULOP3.LUT UR19, URZ, UR11, URZ, 0x33, !UPT ;  /* 0x0000000b3f137292 */ /* 0x000fe2000f8e333f */
[----:B0-----:R-:W-:Y:S01]  /*f1a0*/  LOP3.LUT R3, R3, 0x1, RZ, 0xc0, !PT ;  /* 0x0000000103037812 */ /* 0x001fe200078ec0ff */
[----:B------:R-:W-:Y:S02]  /*f1b0*/  UIADD3 UR13, UR23, UR13, URZ ;  /* 0x0000000d170d7290 */ /* 0x000fe4000fffe03f */
[----:B------:R-:W-:Y:S01]  /*f1c0*/  UIADD3 UR26, UR18, 0x1, URZ ;  /* 0x00000001121a7890 */ /* 0x000fe2000fffe03f */
[----:B------:R-:W-:-:S11]  /*f1d0*/  ULDC.64 UR24, c[0x0][0x198] ;  /* 0x0000660000187ab9 */ /* 0x000fd60000000a00 */
.L_x_433:
[----:B------:R-:W-:-:S03]  /*f1e0*/  UMOV UR6, 0xffffffff ;  /* 0xffffffff00067882 */ /* 0x000fc60000000000 */
[----:B------:R-:W-:Y:S05]  /*f1f0*/  BRA.DIV UR6, `(.L_x_423) ;  /* 0x0000000e06c87947 */ /* 0x000fea000b800000 */
[----:B------:R-:W-:-:S13]  /*f200*/  ELECT P6, URZ, PT ;  /* 0x00000000003f782f */ /* 0x000fda00038c0000 */
.L_x_444:
[----:B------:R-:W0:Y:S01]  /*f210*/  LDC R5, c[0x0][0x28c] ;  /* 0x0000a300ff057b82 */ /* 0x000e220000000800 */
[----:B------:R-:W-:Y:S01]  /*f220*/  BSSY B1, `(.L_x_424) ;  /* 0x000003b000017945 */ /* 0x000fe20003800000 */
[----:B0-----:R-:W-:-:S13]  /*f230*/  ISETP.LT.OR P6, PT, R5, 0x1, !P6 ;  /* 0x000000010500780c */ /* 0x001fda00077c1670 */
[----:B------:R-:W-:Y:S05]  /*f240*/  @P6 BRA `(.L_x_425) ;  /* 0x0000000000e06947 */ /* 0x000fea0003800000 */
[----:B------:R-:W-:Y:S01]  /*f250*/  IMAD R5, R6, 0x2, R3 ;  /* 0x0000000206057824 */ /* 0x000fe200078e0203 */
[----:B------:R-:W-:Y:S01]  /*f260*/  MOV R15, RZ ;  /* 0x000000ff000f7202 */ /* 0x000fe20000000f00 */
[----:B------:R-:W-:Y:S02]  /*f270*/  IMAD.SHL.U32 R12, R4, 0x100, RZ ;  /* 0x00000100040c7824 */ /* 0x000fe400078e00ff */
[----:B------:R-:W-:Y:S02]  /*f280*/  IMAD.U32 R18, RZ, RZ, UR26 ;  /* 0x0000001aff127e24 */ /* 0x000fe4000f8e00ff */
[----:B------:R-:W-:Y:S02]  /*f290*/  IMAD.MOV.U32 R4, RZ, RZ, R11 ;  /* 0x000000ffff047224 */ /* 0x000fe400078e000b */
[----:B------:R-:W-:Y:S02]  /*f2a0*/  IMAD.MOV.U32 R6, RZ, RZ, R10 ;  /* 0x000000ffff067224 */ /* 0x000fe400078e000a */
[----:B------:R-:W-:-:S07]  /*f2b0*/  IMAD R9, R5, 0x60, RZ ;  /* 0x0000006005097824 */ /* 0x000fce00078e02ff */
.L_x_428:
[----:B------:R-:W0:Y:S01]  /*f2c0*/  S2R R14, SR_CgaCtaId ;  /* 0x00000000000e7919 */ /* 0x000e220000008800 */
[----:B------:R-:W-:Y:S02]  /*f2d0*/  MOV R5, 0x400 ;  /* 0x0000040000057802 */ /* 0x000fe40000000f00 */
[----:B------:R-:W-:-:S13]  /*f2e0*/  LOP3.LUT P1, RZ, R2, 0x7f, RZ, 0xc0, !PT ;  /* 0x0000007f02ff7812 */ /* 0x000fda000782c0ff */
[----:B------:R-:W1:Y:S01]  /*f2f0*/  @!P1 LDC R7, c[0x0][0x500] ;  /* 0x00014000ff079b82 */ /* 0x000e620000000800 */
[----:B0-----:R-:W-:Y:S02]  /*f300*/  LEA R13, R14, R5, 0x18 ;  /* 0x000000050e0d7211 */ /* 0x001fe400078ec0ff */
[----:B------:R-:W-:-:S03]  /*f310*/  SHF.L.U32 R5, R4, 0x1f, RZ ;  /* 0x0000001f04057819 */ /* 0x000fc600000006ff */
[----:B------:R-:W-:-:S04]  /*f320*/  IMAD R14, R6, 0x8, R13 ;  /* 0x00000008060e7824 */ /* 0x000fc800078e020d */
[----:B------:R-:W0:Y:S02]  /*f330*/  SYNCS.PHASECHK.TRANS64.TRYWAIT P0, [R14+URZ+0x20], R5 ;  /* 0x000020050e0075a7 */ /* 0x000e24000800017f */
[----:B01----:R-:W-:Y:S05]  /*f340*/  @!P0 BRA `(.L_x_426) ;  /* 0x0000000c00948947 */ /* 0x003fea0003800000 */
.L_x_445:
[----:B------:R-:W-:Y:S01]  /*f350*/  UPRMT UR6, UR21, 0x9910, URZ ;  /* 0x0000991015067896 */ /* 0x000fe2000800003f */
[----:B------:R1:W-:Y:S03]  /*f360*/  @!P1 SYNCS.ARRIVE.TRANS64 RZ, [R14+URZ], R7 ;  /* 0x000000070eff99a7 */ /* 0x0003e6000800003f */
[----:B------:R-:W-:-:S06]  /*f370*/  UISETP.NE.AND UP0, UPT, UR6, 0x2, UPT ;  /* 0x000000020600788c */ /* 0x000fcc000bf05270 */
[----:B------:R-:W-:-:S13]  /*f380*/  PLOP3.LUT P0, PT, PT, PT, UP0, 0x80, 0x0 ;  /* 0x000000000000781c */ /* 0x000fda0003f0f008 */
[----:B-1----:R-:W-:Y:S05]  /*f390*/  @P0 BRA `(.L_x_427) ;  /* 0x0000000000040947 */ /* 0x002fea0003800000 */
[----:B------:R-:W-:Y:S01]  /*f3a0*/  BPT.TRAP 0x1 ;  /* 0x000000040000795c */ /* 0x000fe20000300000 */
.L_x_427:
[----:B0-----:R-:W-:Y:S01]  /*f3b0*/  IMAD R5, R6, 0x2, R3 ;  /* 0x0000000206057824 */ /* 0x001fe200078e0203 */
[----:B------:R-:W-:Y:S01]  /*f3c0*/  R2UR UR9, R14 ;  /* 0x000000000e0972ca */ /* 0x000fe200000e0000 */
[--C-:B------:R-:W-:Y:S01]  /*f3d0*/  IMAD R7, R6, 0x8000, R13.reuse ;  /* 0x0000800006077824 */ /* 0x100fe200078e020d */
[----:B------:R-:W-:Y:S01]  /*f3e0*/  UIADD3 UR6, UP0, UR24, 0xf0, URZ ;  /* 0x000000f018067890 */ /* 0x000fe2000ff1e03f */
[----:B------:R-:W-:Y:S01]  /*f3f0*/  IMAD R5, R5, 0x1800, RZ ;  /* 0x0000180005057824 */ /* 0x000fe200078e02ff */
[----:B------:R-:W-:Y:S01]  /*f400*/  R2UR UR11, R12 ;  /* 0x000000000c0b72ca */ /* 0x000fe200000e0000 */
[----:B------:R-:W-:Y:S01]  /*f410*/  VIADD R18, R18, 0xffffffff ;  /* 0xffffffff12127836 */ /* 0x000fe20000000000 */
[----:B------:R-:W-:Y:S01]  /*f420*/  R2UR UR7, R7 ;  /* 0x00000000070772ca */ /* 0x000fe200000e0000 */
[----:B------:R-:W-:Y:S01]  /*f430*/  IMAD R5, R5, 0x2, R13 ;  /* 0x0000000205057824 */ /* 0x000fe200078e020d */
[----:B------:R-:W-:Y:S01]  /*f440*/  R2UR UR10, R15 ;  /* 0x000000000f0a72ca */ /* 0x000fe200000e0000 */
[----:B------:R-:W-:Y:S01]  /*f450*/  UIADD3 UR28, UP1, UR24, 0x1f0, URZ ;  /* 0x000001f0181c7890 */ /* 0x000fe2000ff3e03f */
[----:B------:R-:W-:Y:S01]  /*f460*/  R2UR UR12, R8 ;  /* 0x00000000080c72ca */ /* 0x000fe200000e0000 */
[----:B------:R-:W-:Y:S01]  /*f470*/  VIADD R6, R6, 0x1 ;  /* 0x0000000106067836 */ /* 0x000fe20000000000 */
[----:B------:R-:W-:Y:S01]  /*f480*/  R2UR UR8, R5 ;  /* 0x00000000050872ca */ /* 0x000fe200000e0000 */
[----:B------:R-:W-:Y:S01]  /*f490*/  UIADD3.X UR29, URZ, UR25, URZ, UP1, !UPT ;  /* 0x000000193f1d7290 */ /* 0x000fe20008ffe43f */
[----:B------:R-:W-:Y:S01]  /*f4a0*/  R2UR UR20, R9 ;  /* 0x00000000091472ca */ /* 0x000fe200000e0000 */
[----:B------:R-:W-:Y:S01]  /*f4b0*/  UMOV UR14, 0x0 ;  /* 0x00000000000e7882 */ /* 0x000fe20000000000 */
[----:B------:R-:W-:Y:S01]  /*f4c0*/  ISETP.GT.AND P1, PT, R18, 0x1, PT ;  /* 0x000000011200780c */ /* 0x000fe20003f24270 */
[----:B------:R-:W-:Y:S01]  /*f4d0*/  UMOV UR15, 0x10000000 ;  /* 0x10000000000f7882 */ /* 0x000fe20000000000 */
[C---:B------:R-:W-:Y:S01]  /*f4e0*/  ISETP.NE.AND P0, PT, R6.reuse, 0x4, PT ;  /* 0x000000040600780c */ /* 0x040fe20003f05270 */
[----:B------:R-:W-:Y:S01]  /*f4f0*/  UIADD3 UR16, UR7, 0x100, URZ ;  /* 0x0000010007107890 */ /* 0x000fe2000fffe03f */
[----:B------:R-:W-:Y:S01]  /*f500*/  VIADD R15, R15, 0x40 ;  /* 0x000000400f0f7836 */ /* 0x000fe20000000000 */
[----:B------:R-:W-:Y:S01]  /*f510*/  UIADD3.X UR7, URZ, UR25, URZ, UP0, !UPT ;  /* 0x000000193f077290 */ /* 0x000fe200087fe43f */
[----:B------:R-:W-:Y:S01]  /*f520*/  SEL R5, RZ, 0x1, P0 ;  /* 0x00000001ff057807 */ /* 0x000fe20000000000 */
[----:B------:R-:W-:Y:S01]  /*f530*/  UMOV UR27, 0x30000 ;  /* 0x00030000001b7882 */ /* 0x000fe20000000000 */
[----:B------:R-:W-:Y:S01]  /*f540*/  SEL R6, R6, RZ, P0 ;  /* 0x000000ff06067207 */ /* 0x000fe20000000000 */
[----:B------:R-:W-:Y:S01]  /*f550*/  UIADD3 UR17, UR8, 0x20100, URZ ;  /* 0x0002010008117890 */ /* 0x000fe2000fffe03f */
[----:B------:R-:W-:-:S02]  /*f560*/  LOP3.LUT R4, R4, R5, RZ, 0x3c, !PT ;  /* 0x0000000504047212 */ /* 0x000fc400078e3cff */
[----:B------:R-:W-:Y:S02]  /*f570*/  UMOV UR8, UR16 ;  /* 0x0000001000087c82 */ /* 0x000fe40008000000 */
[----:B------:R0:W-:Y:S02]  /*f580*/  UTMALDG.3D [UR8], [UR6], desc[UR14] ;  /* 0x00000e08060075b4 */ /* 0x0001e40008011000 */
[----:B0-----:R-:W-:Y:S01]  /*f590*/  UMOV UR8, UR17 ;  /* 0x0000001100087c82 */ /* 0x001fe20008000000 */
[----:B------:R-:W-:Y:S02]  /*f5a0*/  UMOV UR11, UR20 ;  /* 0x00000014000b7c82 */ /* 0x000fe40008000000 */
[----:B------:R0:W-:Y:S02]  /*f5b0*/  UTMALDG.3D.MULTICAST [UR8], [UR28], UR27, desc[UR14] ;  /* 0x00000e081c0073b4 */ /* 0x0001e4000801181b */
[----:B0-----:R-:W-:Y:S05]  /*f5c0*/  @P1 BRA `(.L_x_428) ;  /* 0xfffffffc003c1947 */ /* 0x001fea000383ffff */
.L_x_425:
[----:B------:R-:W-:Y:S05]  /*f5d0*/  BSYNC B1 ;  /* 0x0000000000017941 */ /* 0x000fea0003800000 */
.L_x_424:
[----:B------:R-:W-:Y:S01]  /*f5e0*/  LOP3.LUT P2, RZ, R0, 0xff, RZ, 0xc0, !PT ;  /* 0x000000ff00ff7812 */ /* 0x000fe2000784c0ff */
[----:B------:R-:W-:Y:S01]  /*f5f0*/  IMAD.U32 R6, RZ, RZ, UR18 ;  /* 0x00000012ff067e24 */ /* 0x000fe2000f8e00ff */
[----:B------:R-:W-:Y:S01]  /*f600*/  IADD3 R10, R10, UR18, RZ ;  /* 0x000000120a0a7c10 */ /* 0x000fe2000fffe0ff */
[----:B------:R-:W-:Y:S01]  /*f610*/  ULDC.64 UR6, c[0x0][0x650] ;  /* 0x0001940000067ab9 */ /* 0x000fe20000000a00 */
[----:B------:R-:W-:Y:S01]  /*f620*/  BSSY B1, `(.L_x_429) ;  /* 0x0000071000017945 */ /* 0x000fe20003800000 */
[----:B------:R-:W-:Y:S01]  /*f630*/  IMAD.MOV.U32 R8, RZ, RZ, -0x1 ;  /* 0xffffffffff087424 */ /* 0x000fe200078e00ff */
[----:B------:R-:W-:Y:S02]  /*f640*/  SHF.R.U32.HI R0, RZ, 0x2, R10 ;  /* 0x00000002ff007819 */ /* 0x000fe4000001160a */
[----:B------:R-:W-:Y:S02]  /*f650*/  ISETP.GT.U32.AND P0, PT, R10, 0x3, PT ;  /* 0x000000030a00780c */ /* 0x000fe40003f04070 */
[----:B------:R-:W-:-:S02]  /*f660*/  LOP3.LUT R0, R0, 0x1, RZ, 0xc0, !PT ;  /* 0x0000000100007812 */ /* 0x000fc400078ec0ff */
[----:B------:R-:W-:Y:S01]  /*f670*/  ISETP.LT.U32.AND P0, PT, R6, 0x4, P0 ;  /* 0x000000040600780c */ /* 0x000fe20000701070 */
[----:B------:R-:W0:Y:S01]  /*f680*/  @P2 S2R R5, SR_CgaCtaId ;  /* 0x0000000000052919 */ /* 0x000e220000008800 */
[----:B------:R-:W-:Y:S01]  /*f690*/  @P2 MOV R4, 0x400 ;  /* 0x0000040000042802 */ /* 0x000fe20000000f00 */
[----:B------:R-:W-:Y:S01]  /*f6a0*/  IMAD.MOV.U32 R6, RZ, RZ, -0x1 ;  /* 0xffffffffff067424 */ /* 0x000fe200078e00ff */
[----:B------:R-:W-:Y:S01]  /*f6b0*/  ISETP.NE.U32.AND P1, PT, R0, 0x1, PT ;  /* 0x000000010000780c */ /* 0x000fe20003f25070 */
[----:B------:R-:W-:Y:S01]  /*f6c0*/  IMAD.U32 R0, RZ, RZ, UR18 ;  /* 0x00000012ff007e24 */ /* 0x000fe2000f8e00ff */
[----:B------:R-:W-:-:S04]  /*f6d0*/  LOP3.LUT R10, R10, 0x3, RZ, 0xc0, !PT ;  /* 0x000000030a0a7812 */ /* 0x000fc800078ec0ff */
[----:B------:R-:W-:Y:S02]  /*f6e0*/  ISETP.GT.U32.AND P1, PT, R0, 0x3, !P1 ;  /* 0x000000030000780c */ /* 0x000fe40004f24070 */
[----:B------:R-:W-:Y:S02]  /*f6f0*/  SEL R0, RZ, 0x1, !P0 ;  /* 0x00000001ff007807 */ /* 0x000fe40004000000 */
[----:B0-----:R-:W-:Y:S02]  /*f700*/  @P2 LEA R4, R5, R4, 0x18 ;  /* 0x0000000405042211 */ /* 0x001fe400078ec0ff */
[----:B------:R-:W-:Y:S02]  /*f710*/  PRMT R5, RZ, 0x7610, R5 ;  /* 0x00007610ff057816 */ /* 0x000fe40000000005 */
[----:B------:R0:W-:Y:S01]  /*f720*/  @P2 SYNCS.ARRIVE.TRANS64.A1T0 RZ, [R4+URZ+0x58], RZ ;  /* 0x000058ff04ff29a7 */ /* 0x0001e2000810003f */
[----:B------:R-:W-:-:S04]  /*f730*/  IADD3 R16, P2, R16, UR22, RZ ;  /* 0x0000001610107c10 */ /* 0x000fc8000ff5e0ff */
[----:B------:R-:W-:Y:S02]  /*f740*/  IADD3.X R17, R17, UR13, RZ, P2, !PT ;  /* 0x0000000d11117c10 */ /* 0x000fe400097fe4ff */
[----:B------:R-:W-:Y:S02]  /*f750*/  ISETP.GE.U32.AND P2, PT, R16, UR6, PT ;  /* 0x0000000610007c0c */ /* 0x000fe4000bf46070 */
[----:B0-----:R-:W-:Y:S02]  /*f760*/  SEL R4, RZ, 0x1, !P1 ;  /* 0x00000001ff047807 */ /* 0x001fe40004800000 */
[----:B------:R-:W-:Y:S02]  /*f770*/  ISETP.GE.U32.AND.EX P0, PT, R17, UR7, PT, P2 ;  /* 0x0000000711007c0c */ /* 0x000fe4000bf06120 */
[--C-:B------:R-:W-:Y:S01]  /*f780*/  LOP3.LUT R11, R4, R11, R0.reuse, 0x96, !PT ;  /* 0x0000000b040b7212 */ /* 0x100fe200078e9600 */
[----:B------:R-:W-:Y:S01]  /*f790*/  IMAD.MOV.U32 R4, RZ, RZ, -0x1 ;  /* 0xffffffffff047424 */ /* 0x000fe200078e00ff */
[----:B------:R-:W-:-:S09]  /*f7a0*/  PRMT R0, RZ, 0x7610, R0 ;  /* 0x00007610ff007816 */ /* 0x000fd20000000000 */
[----:B------:R-:W-:Y:S05]  /*f7b0*/  @P0 BRA `(.L_x_430) ;  /* 0x00000004005c0947 */ /* 0x000fea0003800000 */
[----:B------:R-:W-:Y:S01]  /*f7c0*/  ULDC.64 UR6, c[0x0][0x628] ;  /* 0x00018a0000067ab9 */ /* 0x000fe20000000a00 */
[----:B------:R-:W0:Y:S01]  /*f7d0*/  S2R R13, SR_CTAID.X ;  /* 0x00000000000d7919 */ /* 0x000e220000002500 */
[----:B------:R-:W-:Y:S01]  /*f7e0*/  ISETP.NE.U32.AND P0, PT, RZ, UR6, PT ;  /* 0x00000006ff007c0c */ /* 0x000fe2000bf05070 */
[----:B------:R-:W-:Y:S01]  /*f7f0*/  ULDC UR9, c[0x0][0x630] ;  /* 0x00018c0000097ab9 */ /* 0x000fe20000000800 */
[----:B------:R-:W-:Y:S01]  /*f800*/  IMAD.MOV.U32 R4, RZ, RZ, R16 ;  /* 0x000000ffff047224 */ /* 0x000fe200078e0010 */
[----:B------:R-:W1:Y:S01]  /*f810*/  S2R R12, SR_CTAID.Y ;  /* 0x00000000000c7919 */ /* 0x000e620000002600 */
[----:B------:R-:W-:Y:S01]  /*f820*/  ISETP.NE.AND.EX P0, PT, RZ, UR7, PT, P0 ;  /* 0x00000007ff007c0c */ /* 0x000fe2000bf05300 */
[----:B------:R-:W-:-:S12]  /*f830*/  IMAD.MOV.U32 R5, RZ, RZ, R17 ;  /* 0x000000ffff057224 */ /* 0x000fd800078e0011 */
[----:B------:R-:W-:Y:S05]  /*f840*/  @!P0 BRA `(.L_x_431) ;  /* 0x0000000000288947 */ /* 0x000fea0003800000 */
[----:B------:R-:W-:Y:S02]  /*f850*/  ULDC UR8, c[0x0][0x634] ;  /* 0x00018d0000087ab9 */ /* 0x000fe40000000800 */
[----:B------:R-:W-:-:S05]  /*f860*/  IADD3 R9, P0, R16, UR8, RZ ;  /* 0x0000000810097c10 */ /* 0x000fca000ff1e0ff */
[----:B------:R-:W-:-:S04]  /*f870*/  IMAD.X R15, RZ, RZ, R17, P0 ;  /* 0x000000ffff0f7224 */ /* 0x000fc800000e0611 */
[----:B------:R-:W-:-:S04]  /*f880*/  IMAD.WIDE.U32 R6, R15, UR6, RZ ;  /* 0x000000060f067c25 */ /* 0x000fc8000f8e00ff */
[----:B------:R-:W-:-:S04]  /*f890*/  IMAD.WIDE.U32 R6, P0, R9, UR7, R6 ;  /* 0x0000000709067c25 */ /* 0x000fc8000f800006 */
[----:B------:R-:W-:-:S04]  /*f8a0*/  IMAD.WIDE.U32 R8, R9, UR6, RZ ;  /* 0x0000000609087c25 */ /* 0x000fc8000f8e00ff */
[----:B------:R-:W-:Y:S01]  /*f8b0*/  IMAD.X R5, RZ, RZ, RZ, P0 ;  /* 0x000000ffff057224 */ /* 0x000fe200000e06ff */
[----:B------:R-:W-:Y:S01]  /*f8c0*/  IADD3 RZ, P0, R9, R6, RZ ;  /* 0x0000000609ff7210 */ /* 0x000fe20007f1e0ff */
[----:B------:R-:W-:-:S04]  /*f8d0*/  IMAD.MOV.U32 R4, RZ, RZ, R7 ;  /* 0x000000ffff047224 */ /* 0x000fc800078e0007 */
[----:B------:R-:W-:-:S08]  /*f8e0*/  IMAD.WIDE.U32.X R4, R15, UR7, R4, P0 ;  /* 0x000000070f047c25 */ /* 0x000fd000080e0404 */
.L_x_431:
[--C-:B------:R-:W-:Y:S01]  /*f8f0*/  SHF.R.U64 R8, R4, UR9, R5.reuse ;  /* 0x0000000904087c19 */ /* 0x100fe20008001205 */
[----:B------:R-:W-:Y:S01]  /*f900*/  ULDC.64 UR6, c[0x0][0x620] ;  /* 0x0001880000067ab9 */ /* 0x000fe20000000a00 */
[----:B------:R-:W-:Y:S01]  /*f910*/  SHF.R.U32.HI R4, RZ, UR9, R5 ;  /* 0x00000009ff047c19 */ /* 0x000fe20008011605 */
[----:B------:R-:W2:Y:S01]  /*f920*/  LDC R20, c[0x0][0x144] ;  /* 0x00005100ff147b82 */ /* 0x000ea20000000800 */
[----:B------:R-:W-:Y:S01]  /*f930*/  IADD3 R7, P0, RZ, -R8, RZ ;  /* 0x80000008ff077210 */ /* 0x000fe20007f1e0ff */
[----:B------:R-:W-:Y:S01]  /*f940*/  ULDC.64 UR10, c[0x0][0x640] ;  /* 0x00019000000a7ab9 */ /* 0x000fe20000000a00 */
[----:B------:R-:W-:Y:S01]  /*f950*/  ULDC UR8, c[0x0][0x608] ;  /* 0x0001820000087ab9 */ /* 0x000fe20000000800 */
[----:B------:R-:W-:Y:S01]  /*f960*/  UISETP.NE.AND UP0, UPT, UR45, URZ, UPT ;  /* 0x0000003f2d00728c */ /* 0x000fe2000bf05270 */
[----:B------:R-:W-:Y:S02]  /*f970*/  IADD3.X R4, RZ, ~R4, RZ, P0, !PT ;  /* 0x80000004ff047210 */ /* 0x000fe400007fe4ff */
[----:B------:R-:W-:Y:S01]  /*f980*/  ISETP.NE.U32.AND P0, PT, RZ, UR10, PT ;  /* 0x0000000aff007c0c */ /* 0x000fe2000bf05070 */
[----:B------:R-:W3:Y:S02]  /*f990*/  LDC R15, c[0x0][0x148] ;  /* 0x00005200ff0f7b82 */ /* 0x000ee40000000800 */
[----:B------:R-:W-:Y:S01]  /*f9a0*/  IMAD R6, R4, UR6, RZ ;  /* 0x0000000604067c24 */ /* 0x000fe2000f8e02ff */
[----:B------:R-:W-:Y:S01]  /*f9b0*/  ISETP.NE.AND.EX P0, PT, RZ, UR11, PT, P0 ;  /* 0x0000000bff007c0c */ /* 0x000fe2000bf05300 */
[----:B------:R-:W-:Y:S01]  /*f9c0*/  IMAD.WIDE.U32 R4, R7, UR6, R16 ;  /* 0x0000000607047c25 */ /* 0x000fe2000f8e0010 */
[----:B------:R-:W-:Y:S01]  /*f9d0*/  ULDC UR6, c[0x0][0x150] ;  /* 0x0000540000067ab9 */ /* 0x000fe20000000800 */
[----:B------:R-:W-:-:S02]  /*f9e0*/  PLOP3.LUT P2, PT, PT, PT, UP0, 0x80, 0x0 ;  /* 0x000000000000781c */ /* 0x000fc40003f4f008 */
[----:B------:R-:W-:Y:S01]  /*f9f0*/  IMAD R7, R7, UR7, R6 ;  /* 0x0000000707077c24 */ /* 0x000fe2000f8e0206 */
[----:B0-----:R-:W-:Y:S01]  /*fa00*/  I2FP.F32.U32 R6, R13 ;  /* 0x0000000d00067245 */ /* 0x001fe20000201000 */
[----:B------:R-:W-:Y:S02]  /*fa10*/  ULDC UR7, c[0x0][0x154] ;  /* 0x0000550000077ab9 */ /* 0x000fe40000000800 */
[----:B------:R-:W-:Y:S02]  /*fa20*/  IMAD.IADD R5, R5, 0x1, R7 ;  /* 0x0000000105057824 */ /* 0x000fe400078e0207 */
[----:B------:R-:W-:Y:S01]  /*fa30*/  FMUL R6, R6, UR6 ;  /* 0x0000000606067c20 */ /* 0x000fe20008400000 */
[----:B------:R-:W-:Y:S02]  /*fa40*/  ULDC UR6, c[0x0][0x618] ;  /* 0x0001860000067ab9 */ /* 0x000fe40000000800 */
[--C-:B------:R-:W-:Y:S02]  /*fa50*/  SHF.R.U64 R9, R4, UR6, R5.reuse ;  /* 0x0000000604097c19 */ /* 0x100fe40008001205 */
[----:B-1----:R-:W-:Y:S01]  /*fa60*/  I2FP.F32.U32 R4, R12 ;  /* 0x0000000c00047245 */ /* 0x002fe20000201000 */
[----:B------:R-:W0:Y:S04]  /*fa70*/  F2I.U32.TRUNC.NTZ R6, R6 ;  /* 0x0000000600067305 */ /* 0x000e28000020f000 */
[----:B------:R-:W-:Y:S01]  /*fa80*/  FMUL R7, R4, UR7 ;  /* 0x0000000704077c20 */ /* 0x000fe20008400000 */
[----:B------:R-:W-:Y:S01]  /*fa90*/  SHF.R.U32.HI R4, RZ, UR6, R5 ;  /* 0x00000006ff047c19 */ /* 0x000fe20008011605 */
[----:B------:R-:W-:-:S02]  /*faa0*/  ULDC UR6, c[0x0][0x658] ;  /* 0x0001960000067ab9 */ /* 0x000fc40000000800 */
[----:B------:R1:W4:Y:S01]  /*fab0*/  F2I.U32.TRUNC.NTZ R19, R7 ;  /* 0x0000000700137305 */ /* 0x000322000020f000 */
[--C-:B------:R-:W-:Y:S02]  /*fac0*/  SHF.R.U64 R18, R9, UR8, R4.reuse ;  /* 0x0000000809127c19 */ /* 0x100fe40008001204 */
[----:B------:R-:W-:Y:S01]  /*fad0*/  SHF.R.U32.HI R5, RZ, UR8, R4 ;  /* 0x00000008ff057c19 */ /* 0x000fe20008011604 */
[----:B0-----:R-:W-:-:S03]  /*fae0*/  IMAD.MOV R4, RZ, RZ, -R6 ;  /* 0x000000ffff047224 */ /* 0x001fc600078e0a06 */
[--C-:B------:R-:W-:Y:S02]  /*faf0*/  SHF.R.U64 R14, R18, UR6, R5.reuse ;  /* 0x00000006120e7c19 */ /* 0x100fe40008001205 */
[----:B------:R-:W-:Y:S01]  /*fb00*/  SHF.R.U32.HI R6, RZ, UR6, R5 ;  /* 0x00000006ff067c19 */ /* 0x000fe20008011605 */
[----:B--2---:R-:W-:Y:S02]  /*fb10*/  IMAD R21, R20, R4, R13 ;  /* 0x0000000414157224 */ /* 0x004fe400078e020d */
[----:B------:R-:W-:Y:S02]  /*fb20*/  IMAD.MOV.U32 R4, RZ, RZ, R14 ;  /* 0x000000ffff047224 */ /* 0x000fe400078e000e */
[----:B------:R-:W-:Y:S01]  /*fb30*/  IMAD.MOV.U32 R5, RZ, RZ, R6 ;  /* 0x000000ffff057224 */ /* 0x000fe200078e0006 */
[----:B-1--4-:R-:W-:Y:S06]  /*fb40*/  @!P0 BRA `(.L_x_432) ;  /* 0x0000000000288947 */ /* 0x012fec0003800000 */
[----:B------:R-:W-:Y:S02]  /*fb50*/  ULDC UR6, c[0x0][0x64c] ;  /* 0x0001930000067ab9 */ /* 0x000fe40000000800 */
[----:B------:R-:W-:-:S05]  /*fb60*/  IADD3 R5, P0, R14, UR6, RZ ;  /* 0x000000060e057c10 */ /* 0x000fca000ff1e0ff */
[----:B------:R-:W-:-:S04]  /*fb70*/  IMAD.X R13, RZ, RZ, R6, P0 ;  /* 0x000000ffff0d7224 */ /* 0x000fc800000e0606 */
[----:B------:R-:W-:-:S04]  /*fb80*/  IMAD.WIDE.U32 R6, R13, UR10, RZ ;  /* 0x0000000a0d067c25 */ /* 0x000fc8000f8e00ff */
[----:B------:R-:W-:-:S04]  /*fb90*/  IMAD.WIDE.U32 R6, P0, R5, UR11, R6 ;  /* 0x0000000b05067c25 */ /* 0x000fc8000f800006 */
[----:B------:R-:W-:-:S04]  /*fba0*/  IMAD.WIDE.U32 R4, R5, UR10, RZ ;  /* 0x0000000a05047c25 */ /* 0x000fc8000f8e00ff */
[----:B------:R-:W-:Y:S01]  /*fbb0*/  IMAD.MOV.U32 R4, RZ, RZ, R7 ;  /* 0x000000ffff047224 */ /* 0x000fe200078e0007 */
[----:B------:R-:W-:Y:S01]  /*fbc0*/  IADD3 RZ, P1, R5, R6, RZ ;  /* 0x0000000605ff7210 */ /* 0x000fe20007f3e0ff */
[----:B------:R-:W-:-:S04]  /*fbd0*/  IMAD.X R5, RZ, RZ, RZ, P0 ;  /* 0x000000ffff057224 */ /* 0x000fc800000e06ff */
[----:B------:R-:W-:-:S08]  /*fbe0*/  IMAD.WIDE.U32.X R4, R13, UR11, R4, P1 ;  /* 0x0000000b0d047c25 */ /* 0x000fd000088e0404 */
.L_x_432:
[----:B------:R-:W-:Y:S01]  /*fbf0*/  ULDC UR6, c[0x0][0x648] ;  /* 0x0001920000067ab9 */ /* 0x000fe20000000800 */
[----:B------:R-:W-:Y:S01]  /*fc00*/  LOP3.LUT R18, R18, UR19, RZ, 0xc0, !PT ;  /* 0x0000001312127c12 */ /* 0x000fe2000f8ec0ff */
[----:B------:R-:W-:Y:S01]  /*fc10*/  IMAD.MOV R19, RZ, RZ, -R19 ;  /* 0x000000ffff137224 */ /* 0x000fe200078e0a13 */
[----:B------:R-:W-:Y:S01]  /*fc20*/  SHF.R.U64 R5, R4, UR6, R5 ;  /* 0x0000000604057c19 */ /* 0x000fe20008001205 */
[----:B------:R-:W-:Y:S01]  /*fc30*/  ULDC UR6, c[0x0][0x638] ;  /* 0x00018e0000067ab9 */ /* 0x000fe20000000800 */
[----:B------:R-:W-:Y:S01]  /*fc40*/  UISETP.NE.AND UP0, UPT, UR45, URZ, UPT ;  /* 0x0000003f2d00728c */ /* 0x000fe2000bf05270 */
[----:B------:R-:W-:Y:S01]  /*fc50*/  LOP3.LUT R9, R9, UR4, RZ, 0xc0, !PT ;  /* 0x0000000409097c12 */ /* 0x000fe2000f8ec0ff */
[----:B---3--:R-:W-:Y:S01]  /*fc60*/  @P2 IMAD R21, R15, R19, R12 ;  /* 0x000000130f152224 */ /* 0x008fe200078e020c */
[----:B------:R-:W-:Y:S01]  /*fc70*/  ULDC UR7, c[0x0][0x610] ;  /* 0x0001840000077ab9 */ /* 0x000fe20000000800 */
[----:B------:R-:W-:Y:S02]  /*fc80*/  IMAD.MOV R7, RZ, RZ, -R5 ;  /* 0x000000ffff077224 */ /* 0x000fe400078e0a05 */
[----:B------:R-:W-:Y:S01]  /*fc90*/  IMAD R4, R5, UR5, R18 ;  /* 0x0000000505047c24 */ /* 0x000fe2000f8e0212 */
[----:B------:R-:W-:Y:S01]  /*fca0*/  PLOP3.LUT P0, PT, PT, PT, UP0, 0x40, 0x0 ;  /* 0x000000000000781c */ /* 0x000fe20003f0e808 */
[----:B------:R-:W-:Y:S01]  /*fcb0*/  IMAD R14, R7, UR6, R14 ;  /* 0x00000006070e7c24 */ /* 0x000fe2000f8e020e */
[----:B------:R-:W-:Y:S01]  /*fcc0*/  ULDC UR6, c[0x0][0x600] ;  /* 0x0001800000067ab9 */ /* 0x000fe20000000800 */
[----:B------:R-:W-:Y:S01]  /*fcd0*/  IMAD R4, R4, UR7, R21 ;  /* 0x0000000704047c24 */ /* 0x000fe2000f8e0215 */
[----:B------:R-:W-:Y:S01]  /*fce0*/  PLOP3.LUT P1, PT, PT, PT, UP0, 0x40, 0x0 ;  /* 0x000000000000781c */ /* 0x000fe20003f2e808 */
[----:B------:R-:W-:-:S02]  /*fcf0*/  IMAD R7, R14, UR6, R9 ;  /* 0x000000060e077c24 */ /* 0x000fc4000f8e0209 */
[----:B------:R-:W-:-:S03]  /*fd00*/  IMAD.MOV.U32 R5, RZ, RZ, 0x1 ;  /* 0x00000001ff057424 */ /* 0x000fc600078e00ff */
[----:B------:R-:W-:Y:S02]  /*fd10*/  SEL R6, R7, R4, P0 ;  /* 0x0000000407067207 */ /* 0x000fe40000000000 */
[----:B------:R-:W-:-:S07]  /*fd20*/  SEL R4, R4, R7, P1 ;  /* 0x0000000704047207 */ /* 0x000fce0000800000 */
.L_x_430:
[----:B------:R-:W-:Y:S05]  /*fd30*/  BSYNC B1 ;  /* 0x0000000000017941 */ /* 0x000fea0003800000 */
.L_x_429:
[----:B------:R-:W-:-:S13]  /*fd40*/  LOP3.LUT P0, RZ, R5, 0xff, RZ, 0xc0, !PT ;  /* 0x000000ff05ff7812 */ /* 0x000fda000780c0ff */
[----:B------:R-:W-:Y:S05]  /*fd50*/  @P0 BRA `(.L_x_433) ;  /* 0xfffffff400200947 */ /* 0x000fea000383ffff */
[----:B------:R-:W-:Y:S05]  /*fd60*/  BSYNC B0 ;  /* 0x0000000000007941 */ /* 0x000fea0003800000 */
.L_x_422:
[----:B------:R-:W-:-:S03]  /*fd70*/  UMOV UR6, 0xffffffff ;  /* 0xffffffff00067882 */ /* 0x000fc60000000000 */
[----:B------:R-:W-:Y:S05]  /*fd80*/  BRA.DIV UR6, `(.L_x_434) ;  /* 0x0000000606187947 */ /* 0x000fea000b800000 */
[----:B------:R-:W-:-:S13]  /*fd90*/  ELECT P6, URZ, PT ;  /* 0x00000000003f782f */ /* 0x000fda00038c0000 */
.L_x_448:
[----:B------:R-:W-:Y:S04]  /*fda0*/  BSSY B0, `(.L_x_435) ;  /* 0x000002c000007945 */ /* 0x000fe80003800000 */
[----:B------:R-:W-:Y:S05]  /*fdb0*/  @!P6 BRA `(.L_x_436) ;  /* 0x0000000000a8e947 */ /* 0x000fea0003800000 */
[----:B------:R-:W-:-:S04]  /*fdc0*/  ULOP3.LUT UR6, UR40, 0x2, URZ, 0xfc, !UPT ;  /* 0x0000000228067892 */ /* 0x000fc8000f8efc3f */
[----:B------:R-:W-:-:S06]  /*fdd0*/  UISETP.NE.AND UP0, UPT, UR6, 0x3, UPT ;  /* 0x000000030600788c */ /* 0x000fcc000bf05270 */
[----:B------:R-:W-:-:S13]  /*fde0*/  PLOP3.LUT P0, PT, PT, PT, UP0, 0x80, 0x0 ;  /* 0x000000000000781c */ /* 0x000fda0003f0f008 */
[----:B------:R-:W-:Y:S05]  /*fdf0*/  @!P0 BRA `(.L_x_437) ;  /* 0x0000000000048947 */ /* 0x000fea0003800000 */
[----:B------:R-:W-:Y:S01]  /*fe00*/  BPT.TRAP 0x1 ;  /* 0x000000040000795c */ /* 0x000fe20000300000 */
.L_x_437:
[----:B------:R-:W0:Y:S01]  /*fe10*/  S2R R3, SR_CgaCtaId ;  /* 0x0000000000037919 */ /* 0x000e220000008800 */
[----:B------:R-:W-:Y:S02]  /*fe20*/  MOV R0, 0x400 ;  /* 0x0000040000007802 */ /* 0x000fe40000000f00 */
[----:B------:R-:W-:Y:S02]  /*fe30*/  SHF.L.U32 R2, R11, 0x1f, RZ ;  /* 0x0000001f0b027819 */ /* 0x000fe400000006ff */
[----:B0-----:R-:W-:-:S04]  /*fe40*/  LEA R3, R3, R0, 0x18 ;  /* 0x0000000003037211 */ /* 0x001fc800078ec0ff */
[----:B------:R-:W-:-:S05]  /*fe50*/  IADD3 R3, R3, 0x20, RZ ;  /* 0x0000002003037810 */ /* 0x000fca0007ffe0ff */
[C---:B------:R-:W-:Y:S02]  /*fe60*/  IMAD R5, R10.reuse, 0x8, R3 ;  /* 0x000000080a057824 */ /* 0x040fe400078e0203 */
[----:B------:R-:W-:Y:S02]  /*fe70*/  VIADD R10, R10, 0x1 ;  /* 0x000000010a0a7836 */ /* 0x000fe40000000000 */
[----:B------:R-:W0:Y:S03]  /*fe80*/  SYNCS.PHASECHK.TRANS64.TRYWAIT P0, [R5+URZ], R2 ;  /* 0x00000002050075a7 */ /* 0x000e26000800017f */
[----:B------:R-:W-:-:S04]  /*fe90*/  ISETP.NE.AND P1, PT, R10, 0x4, PT ;  /* 0x000000040a00780c */ /* 0x000fc80003f25270 */
[----:B------:R-:W-:Y:S02]  /*fea0*/  SEL R0, RZ, 0x1, P1 ;  /* 0x00000001ff007807 */ /* 0x000fe40000800000 */
[----:B------:R-:W-:Y:S02]  /*feb0*/  SEL R10, R10, RZ, P1 ;  /* 0x000000ff0a0a7207 */ /* 0x000fe40000800000 */
[----:B------:R-:W-:-:S03]  /*fec0*/  LOP3.LUT R11, R11, R0, RZ, 0x3c, !PT ;  /* 0x000000000b0b7212 */ /* 0x000fc600078e3cff */
[----:B------:R-:W-:Y:S01]  /*fed0*/  IMAD R7, R10, 0x8, R3 ;  /* 0x000000080a077824 */ /* 0x000fe200078e0203 */
[----:B------:R-:W-:Y:S01]  /*fee0*/  SHF.L.U32 R4, R11, 0x1f, RZ ;  /* 0x0000001f0b047819 */ /* 0x000fe200000006ff */
[----:B0-----:R-:W-:Y:S06]  /*fef0*/  @!P0 BRA `(.L_x_438) ;  /* 0x0000000000dc8947 */ /* 0x001fec0003800000 */
.L_x_449:
[----:B------:R-:W1:Y:S01]  /*ff00*/  SYNCS.PHASECHK.TRANS64.TRYWAIT P0, [R7+URZ], R4 ;  /* 0x00000004070075a7 */ /* 0x000e62000800017f */
[----:B------:R-:W-:-:S05]  /*ff10*/  VIADD R0, R10, 0x1 ;  /* 0x000000010a007836 */ /* 0x000fca0000000000 */
[----:B------:R-:W-:-:S04]  /*ff20*/  ISETP.NE.AND P1, PT, R0, 0x4, PT ;  /* 0x000000040000780c */ /* 0x000fc80003f25270 */
[----:B0-----:R-:W-:Y:S02]  /*ff30*/  SEL R2, RZ, 0x1, P1 ;  /* 0x00000001ff027807 */ /* 0x001fe40000800000 */
[----:B------:R-:W-:Y:S02]  /*ff40*/  SEL R0, R0, RZ, P1 ;  /* 0x000000ff00007207 */ /* 0x000fe40000800000 */
[----:B------:R-:W-:-:S03]  /*ff50*/  LOP3.LUT R11, R11, R2, RZ, 0x3c, !PT ;  /* 0x000000020b0b7212 */ /* 0x000fc600078e3cff */
[----:B------:R-:W-:Y:S01]  /*ff60*/  IMAD R6, R0, 0x8, R3 ;  /* 0x0000000800067824 */ /* 0x000fe200078e0203 */
[----:B------:R-:W-:Y:S01]  /*ff70*/  SHF.L.U32 R5, R11, 0x1f, RZ ;  /* 0x0000001f0b057819 */ /* 0x000fe200000006ff */
[----:B-1----:R-:W-:Y:S06]  /*ff80*/  @!P0 BRA `(.L_x_439) ;  /* 0x0000000000cc8947 */ /* 0x002fec0003800000 */
.L_x_450:
[----:B------:R-:W1:Y:S01]  /*ff90*/  SYNCS.PHASECHK.TRANS64.TRYWAIT P0, [R6+URZ], R5 ;  /* 0x00000005060075a7 */ /* 0x000e62000800017f */
[----:B------:R-:W-:-:S05]  /*ffa0*/  VIADD R0, R0, 0x1 ;  /* 0x0000000100007836 */ /* 0x000fca0000000000 */
[----:B------:R-:W-:-:S04]  /*ffb0*/  ISETP.NE.AND P1, PT, R0, 0x4, PT ;  /* 0x000000040000780c */ /* 0x000fc80003f25270 */
[----:B------:R-:W-:Y:S02]  /*ffc0*/  SEL R2, RZ, 0x1, P1 ;  /* 0x00000001ff027807 */ /* 0x000fe40000800000 */
[----:B------:R-:W-:Y:S02]  /*ffd0*/  SEL R0, R0, RZ, P1 ;  /* 0x000000ff00007207 */ /* 0x000fe40000800000 */
[----:B------:R-:W-:Y:S01]  /*ffe0*/  LOP3.LUT R2, R11, R2, RZ, 0x3c, !PT ;  /* 0x000000020b027212 */ /* 0x000fe200078e3cff */
[----:B-1----:R-:W-:Y:S06]  /*fff0*/  @!P0 BRA `(.L_x_440) ;  /* 0x0000000000c48947 */ /* 0x002fec0003800000 */
.L_x_451:
[----:B------:R-:W-:Y:S01]  /*10000*/  IMAD R3, R0, 0x8, R3 ;  /* 0x0000000800037824 */ /* 0x000fe200078e0203 */
[----:B------:R-:W-:-:S07]  /*10010*/  SHF.L.U32 R0, R2, 0x1f, RZ ;  /* 0x0000001f02007819 */ /* 0x000fce00000006ff */
.L_x_441:
[----:B--2---:R2:W3:Y:S02]  /*10020*/  SYNCS.PHASECHK.TRANS64.TRYWAIT P0, [R3+URZ], R0 ;  /* 0x00000000030075a7 */ /* 0x0044e4000800017f */
[----:B---3--:R-:W-:Y:S05]  /*10030*/  @!P0 NANOSLEEP.SYNCS 0x989680 ;  /* 0x009896800000895d */ /* 0x008fea0003900000 */
[----:B------:R-:W3:Y:S02]  /*10040*/  @!P0 SYNCS.PHASECHK.TRANS64 P0, [R3+URZ], R0 ;  /* 0x00000000030085a7 */ /* 0x000ee4000800007f */
[----:B---3--:R-:W-:Y:S05]  /*10050*/  @!P0 BRA `(.L_x_441) ;  /* 0xfffffffc00f08947 */ /* 0x008fea000383ffff */
.L_x_436:
[----:B------:R-:W-:Y:S05]  /*10060*/  BSYNC B0 ;  /* 0x0000000000007941 */ /* 0x000fea0003800000 */
.L_x_435:
[----:B------:R-:W-:Y:S05]  /*10070*/  EXIT ;  /* 0x000000000000794d */ /* 0x000fea0003800000 */
.L_x_21:
[----:B-1----:R1:W2:Y:S02]  /*10080*/  SYNCS.PHASECHK.TRANS64.TRYWAIT P1, [R3+URZ], R0 ;  /* 0x00000000030075a7 */ /* 0x0022a4000802017f */
[----:B--2---:R-:W-:Y:S05]  /*10090*/  @!P1 NANOSLEEP.SYNCS 0x989680 ;  /* 0x009896800000995d */ /* 0x004fea0003900000 */
[----:B------:R-:W2:Y:S02]  /*100a0*/  @!P1 SYNCS.PHASECHK.TRANS64 P1, [R3+URZ], R0 ;  /* 0x00000000030095a7 */ /* 0x000ea4000802007f */
[----:B--2---:R-:W-:Y:S05]  /*100b0*/  @!P1 BRA `(.L_x_21) ;  /* 0xfffffffc00f09947 */ /* 0x004fea000383ffff */
[----:B------:R-:W-:Y:S05]  /*100c0*/  BRA `(.L_x_20) ;  /* 0xffffff1400787947 */ /* 0x000fea000383ffff */
.L_x_26:
[----:B-1----:R1:W2:Y:S02]  /*100d0*/  SYNCS.PHASECHK.TRANS64.TRYWAIT P1, [R3+URZ], R0 ;  /* 0x00000000030075a7 */ /* 0x0022a4000802017f */
[----:B--2---:R-:W-:Y:S05]  /*100e0*/  @!P1 NANOSLEEP.SYNCS 0x989680 ;  /* 0x009896800000995d */ /* 0x004fea0003900000 */
[----:B------:R-:W2:Y:S02]  /*100f0*/  @!P1 SYNCS.PHASECHK.TRANS64 P1, [R3+URZ], R0 ;  /* 0x00000000030095a7 */ /* 0x000ea4000802007f */
[----:B--2---:R-:W-:Y:S05]  /*10100*/  @!P1 BRA `(.L_x_26) ;  /* 0xfffffffc00f09947 */ /* 0x004fea000383ffff */
[----:B------:R-:W-:Y:S05]  /*10110*/  BRA `(.L_x_25) ;  /* 0xffffff1800bc7947 */ /* 0x000fea000383ffff */
.L_x_423:
[----:B------:R-:W-:Y:S01]  /*10120*/  BSSY B1, `(.L_x_442) ;  /* 0x0000006000017945 */ /* 0x000fe20003800000 */
[----:B------:R-:W-:-:S07]  /*10130*/  IMAD.MOV.U32 R15, RZ, RZ, -0x1 ;  /* 0xffffffffff0f7424 */ /* 0x000fce00078e00ff */
[----:B------:R-:W-:Y:S05]  /*10140*/  WARPSYNC.COLLECTIVE R15, `(.L_x_443) ;  /* 0x000000000f0c7348 */ /* 0x000fea0003c00000 */
[----:B------:R-:W-:Y:S02]  /*10150*/  ELECT P6, UR62, PT ;  /* 0x00000000003e782f */ /* 0x000fe400038c0000 */
[----:B------:R-:W-:Y:S01]  /*10160*/  MOV R14, UR62 ;  /* 0x0000003e000e7c02 */ /* 0x000fe20008000f00 */
[----:B------:R-:W-:Y:S10]  /*10170*/  ENDCOLLECTIVE ;  /* 0x000000000000791b */ /* 0x000ff40003800000 */
.L_x_443:
[----:B------:R-:W-:Y:S05]  /*10180*/  BSYNC B1 ;  /* 0x0000000000017941 */ /* 0x000fea0003800000 */
.L_x_442:
[----:B------:R-:W-:Y:S05]  /*10190*/  BRA `(.L_x_444) ;  /* 0xfffffff0001c7947 */ /* 0x000fea000383ffff */
.L_x_426:
[----:B0-----:R0:W1:Y:S02]  /*101a0*/  SYNCS.PHASECHK.TRANS64.TRYWAIT P0, [R14+URZ+0x20], R5 ;  /* 0x000020050e0075a7 */ /* 0x001064000800017f */
[----:B-1----:R-:W-:Y:S05]  /*101b0*/  @!P0 NANOSLEEP.SYNCS 0x989680 ;  /* 0x009896800000895d */ /* 0x002fea0003900000 */
[----:B------:R-:W1:Y:S02]  /*101c0*/  @!P0 SYNCS.PHASECHK.TRANS64 P0, [R14+URZ+0x20], R5 ;  /* 0x000020050e0085a7 */ /* 0x000e64000800007f */
[----:B-1----:R-:W-:Y:S05]  /*101d0*/  @!P0 BRA `(.L_x_426) ;  /* 0xfffffffc00f08947 */ /* 0x002fea000383ffff */
[----:B------:R-:W-:Y:S05]  /*101e0*/  BRA `(.L_x_445) ;  /* 0xfffffff000587947 */ /* 0x000fea000383ffff */
.L_x_434:
[----:B------:R-:W-:Y:S01]  /*101f0*/  BSSY B0, `(.L_x_446) ;  /* 0x0000006000007945 */ /* 0x000fe20003800000 */
[----:B------:R-:W-:-:S07]  /*10200*/  IMAD.MOV.U32 R15, RZ, RZ, -0x1 ;  /* 0xffffffffff0f7424 */ /* 0x000fce00078e00ff */
[----:B------:R-:W-:Y:S05]  /*10210*/  WARPSYNC.COLLECTIVE R15, `(.L_x_447) ;  /* 0x000000000f0c7348 */ /* 0x000fea0003c00000 */
[----:B------:R-:W-:Y:S02]  /*10220*/  ELECT P6, UR62, PT ;  /* 0x00000000003e782f */ /* 0x000fe400038c0000 */
[----:B------:R-:W-:Y:S01]  /*10230*/  MOV R14, UR62 ;  /* 0x0000003e000e7c02 */ /* 0x000fe20008000f00 */
[----:B------:R-:W-:Y:S10]  /*10240*/  ENDCOLLECTIVE ;  /* 0x000000000000791b */ /* 0x000ff40003800000 */
.L_x_447:
[----:B------:R-:W-:Y:S05]  /*10250*/  BSYNC B0 ;  /* 0x0000000000007941 */ /* 0x000fea0003800000 */
.L_x_446:
[----:B------:R-:W-:Y:S05]  /*10260*/  BRA `(.L_x_448) ;  /* 0xfffffff800cc7947 */ /* 0x000fea000383ffff */
.L_x_438:
[----:B0-----:R0:W1:Y:S02]  /*10270*/  SYNCS.PHASECHK.TRANS64.TRYWAIT P0, [R5+URZ], R2 ;  /* 0x00000002050075a7 */ /* 0x001064000800017f */
[----:B-1----:R-:W-:Y:S05]  /*10280*/  @!P0 NANOSLEEP.SYNCS 0x989680 ;  /* 0x009896800000895d */ /* 0x002fea0003900000 */
[----:B------:R-:W1:Y:S02]  /*10290*/  @!P0 SYNCS.PHASECHK.TRANS64 P0, [R5+URZ], R2 ;  /* 0x00000002050085a7 */ /* 0x000e64000800007f */
[----:B-1----:R-:W-:Y:S05]  /*102a0*/  @!P0 BRA `(.L_x_438) ;  /* 0xfffffffc00f08947 */ /* 0x002fea000383ffff */
[----:B------:R-:W-:Y:S05]  /*102b0*/  BRA `(.L_x_449) ;  /* 0xfffffffc00107947 */ /* 0x000fea000383ffff */
.L_x_439:
[----:B0-----:R0:W1:Y:S02]  /*102c0*/  SYNCS.PHASECHK.TRANS64.TRYWAIT P0, [R7+URZ], R4 ;  /* 0x00000004070075a7 */ /* 0x001064000800017f */
[----:B-1----:R-:W-:Y:S05]  /*102d0*/  @!P0 NANOSLEEP.SYNCS 0x989680 ;  /* 0x009896800000895d */ /* 0x002fea0003900000 */
[----:B------:R-:W1:Y:S02]  /*102e0*/  @!P0 SYNCS.PHASECHK.TRANS64 P0, [R7+URZ], R4 ;  /* 0x00000004070085a7 */ /* 0x000e64000800007f */
[----:B-1----:R-:W-:Y:S05]  /*102f0*/  @!P0 BRA `(.L_x_439) ;  /* 0xfffffffc00f08947 */ /* 0x002fea000383ffff */
[----:B------:R-:W-:Y:S05]  /*10300*/  BRA `(.L_x_450) ;  /* 0xfffffffc00207947 */ /* 0x000fea000383ffff */
.L_x_440:
[----:B-1----:R1:W2:Y:S02]  /*10310*/  SYNCS.PHASECHK.TRANS64.TRYWAIT P0, [R6+URZ], R5 ;  /* 0x00000005060075a7 */ /* 0x0022a4000800017f */
[----:B--2---:R-:W-:Y:S05]  /*10320*/  @!P0 NANOSLEEP.SYNCS 0x989680 ;  /* 0x009896800000895d */ /* 0x004fea0003900000 */
[----:B------:R-:W2:Y:S02]  /*10330*/  @!P0 SYNCS.PHASECHK.TRANS64 P0, [R6+URZ], R5 ;  /* 0x00000005060085a7 */ /* 0x000ea4000800007f */
[----:B--2---:R-:W-:Y:S05]  /*10340*/  @!P0 BRA `(.L_x_440) ;  /* 0xfffffffc00f08947 */ /* 0x004fea000383ffff */
[----:B------:R-:W-:Y:S05]  /*10350*/  BRA `(.L_x_451) ;  /* 0xfffffffc00287947 */ /* 0x000fea000383ffff */
.L_x_452:
[----:B------:R-:W-:-:S00]  /*10360*/  BRA `(.L_x_452) ;  /* 0xfffffffc00fc7947 */ /* 0x000fc0000383ffff */
[----:B------:R-:W-:-:S00]  /*10370*/  NOP ;  /* 0x0000000000007918 */ /* 0x000fc00000000000 */
        /* <DEDUP_REMOVED lines=8> */
.L_x_453:


//--------------------- .nv.global.init           --------------------------
	.section	.nv.global.init,"aw",@progbits
.nv.global.init:
	.type		$str$22,@object
	.size		$str$22,($str$23 - $str$22)
$str$22:
        /*0000*/ 	.byte	0x6b, 0x5f, 0x74, 0x69, 0x6c, 0x65, 0x5f, 0x63, 0x6f, 0x75, 0x6e, 0x74, 0x20, 0x3e, 0x3d, 0x20
        /*0010*/ 	.byte	0x31, 0x00
	.type		$str$23,@object
	.size		$str$23,(__unnamed_1 - $str$23)
$str$23:
        /*0012*/ 	.byte	0x2f, 0x74, 0x6d, 0x70, 0x2f, 0x63, 0x75, 0x74, 0x6c, 0x61, 0x73, 0x73, 0x5f, 0x73, 0x77, 0x65
        /*0022*/ 	.byte	0x65, 0x70, 0x5f, 0x73, 0x72, 0x63, 0x2f, 0x69, 0x6e, 0x63, 0x6c, 0x75, 0x64, 0x65, 0x2f, 0x63
        /*0032*/ 	.byte	0x75, 0x74, 0x6c, 0x61, 0x73, 0x73, 0x2f, 0x67, 0x65, 0x6d, 0x6d, 0x2f, 0x63, 0x6f, 0x6c, 0x6c
        /*0042*/ 	.byte	0x65, 0x63, 0x74, 0x69, 0x76, 0x65, 0x2f, 0x73, 0x6d, 0x39, 0x30, 0x5f, 0x6d, 0x6d, 0x61, 0x5f
        /*0052*/ 	.byte	0x74, 0x6d, 0x61, 0x5f, 0x67, 0x6d, 0x6d, 0x61, 0x5f, 0x73, 0x73, 0x5f, 0x77, 0x61, 0x72, 0x70
        /*0062*/ 	.byte	0x73, 0x70, 0x65, 0x63, 0x69, 0x61, 0x6c, 0x69, 0x7a, 0x65, 0x64, 0x2e, 0x68, 0x70, 0x70, 0x00
	.type		__unnamed_1,@object
	.size		__unnamed_1,(.L_0 - __unnamed_1)
__unnamed_1:
        /*0072*/ 	.byte	0x76, 0x6f, 0x69, 0x64, 0x20, 0x63, 0x75, 0x74, 0x6c, 0x61, 0x73, 0x73, 0x3a, 0x3a, 0x67, 0x65
        /* <DEDUP_REMOVED lines=180> */
        /*0bc2*/ 	.byte	0x6e, 0x74, 0x69, 0x74, 0x79, 0x5d, 0x00
.L_0:


//--------------------- .nv.shared._ZN7cutlass13device_kernelINS_4gemm6kernel13GemmUniversalIN4cute5tupleIJiiiiEEENS1_10collective13CollectiveMmaINS1_34MainloopSm90TmaGmmaWarpSpecializedILi4ENS5_IJNS4_1CILi2EEENSA_ILi1EEESC_EEENS1_35KernelTmaWarpSpecializedCooperativeEEENS5_IJNSA_ILi256EEENSA_ILi192EEENSA_ILi64EEEEEENS_6half_tENS5_IJlSC_lEEESK_SL_NS4_8TiledMMAINS4_8MMA_AtomIJNS4_4SM904GMMA26MMA_64x192x16_F32F16F16_SSILNSP_5MajorE0ELSR_0ELNSP_7ScaleInE1ELSS_1EEEEEENS4_6LayoutISD_NS5_IJSC_NSA_ILi0EEESW_EEEEENS5_IJNS4_10UnderscoreESZ_SZ_EEEEENS4_13SM90_TMA_LOADENS4_14ComposedLayoutINS4_7SwizzleILi3ELi4ELi3EEENS4_18smem_ptr_flag_bitsILi16EEENSV_INS5_IJNSA_ILi8EEESI_EEENS5_IJSI_SC_EEEEEEEvNS4_8identityENS4_23SM90_TMA_LOAD_MULTICASTES1C_vS1D_EENS_8epilogue10collective6detail29Sm90TmaWarpSpecializedAdapterINS1H_15DefaultEpilogueISK_SL_SL_NS1G_6thread17LinearCombinationISK_Li1EffLNS1L_9ScaleType4KindE0ELNS_15FloatRoundStyleE2ESK_EENS1_15EpilogueDefaultEEEEEvvEEEEvNT_6ParamsE --------------------------
	.section	.nv.shared._ZN7cutlass13device_kernelINS_4gemm6kernel13GemmUniversalIN4cute5tupleIJiiiiEEENS1_10collective13CollectiveMmaINS1_34MainloopSm90TmaGmmaWarpSpecializedILi4ENS5_IJNS4_1CILi2EEENSA_ILi1EEESC_EEENS1_35KernelTmaWarpSpecializedCooperativeEEENS5_IJNSA_ILi256EEENSA_ILi192EEENSA_ILi64EEEEEENS_6half_tENS5_IJlSC_lEEESK_SL_NS4_8TiledMMAINS4_8MMA_AtomIJNS4_4SM904GMMA26MMA_64x192x16_F32F16F16_SSILNSP_5MajorE0ELSR_0ELNSP_7ScaleInE1ELSS_1EEEEEENS4_6LayoutISD_NS5_IJSC_NSA_ILi0EEESW_EEEEENS5_IJNS4_10UnderscoreESZ_SZ_EEEEENS4_13SM90_TMA_LOADENS4_14ComposedLayoutINS4_7SwizzleILi3ELi4ELi3EEENS4_18smem_ptr_flag_bitsILi16EEENSV_INS5_IJNSA_ILi8EEESI_EEENS5_IJSI_SC_EEEEEEEvNS4_8identityENS4_23SM90_TMA_LOAD_MULTICASTES1C_vS1D_EENS_8epilogue10collective6detail29Sm90TmaWarpSpecializedAdapterINS1H_15DefaultEpilogueISK_SL_SL_NS1G_6thread17LinearCombinationISK_Li1EffLNS1L_9ScaleType4KindE0ELNS_15FloatRoundStyleE2ESK_EENS1_15EpilogueDefaultEEEEEvvEEEEvNT_6ParamsE,"aw",@nobits
	.sectionflags	@""
	.align	16
	.zero		1024


//--------------------- .nv.shared.reserved.0     --------------------------
	.section	.nv.shared.reserved.0,"aw",@nobits
	.weak		__nv_reservedSMEM_offset_0_alias
	.size		__nv_reservedSMEM_offset_0_alias, 0, 0
	.other		__nv_reservedSMEM_offset_0_alias,@"STO_CUDA_RESERVED_SHARED STV_DEFAULT"
__nv_reservedSMEM_offset_0_alias:
	.zero		0


//--------------------- .nv.global                --------------------------
	.section	.nv.global,"aw",@nobits
.nv.global:
	.type		_ZN40_INTERNAL_21fa8600_4_k_cu_d89b306c_196654cute1_E,@object
	.size		_ZN40_INTERNAL_21fa8600_4_k_cu_d89b306c_196654cute1_E,(_ZN40_INTERNAL_21fa8600_4_k_cu_d89b306c_196654cuda3std3__45__cpo6cbeginE - _ZN40_INTERNAL_21fa8600_4_k_cu_d89b306c_196654cute1_E)
_ZN40_INTERNAL_21fa8600_4_k_cu_d89b306c_196654cute1_E:
	.zero		1
	.type		_ZN40_INTERNAL_21fa8600_4_k_cu_d89b306c_196654cuda3std3__45__cpo6cbeginE,@object
	.size		_ZN40_INTERNAL_21fa8600_4_k_cu_d89b306c_196654cuda3std3__45__cpo6cbeginE,(_ZN40_INTERNAL_21fa8600_4_k_cu_d89b306c_196654cuda3std3__48in_placeE - _ZN40_INTERNAL_21fa8600_4_k_cu_d89b306c_196654cuda3std3__45__cpo6cbeginE)
_ZN40_INTERNAL_21fa8600_4_k_cu_d89b306c_196654cuda3std3__45__cpo6cbeginE:
	.zero		1
	.type		_ZN40_INTERNAL_21fa8600_4_k_cu_d89b306c_196654cuda3std3__48in_placeE,@object
	.size		_ZN40_INTERNAL_21fa8600_4_k_cu_d89b306c_196654cuda3std3__48in_placeE,(_ZN40_INTERNAL_21fa8600_4_k_cu_d89b306c_196654cuda3std6ranges3__45__cpo9iter_moveE - _ZN40_INTERNAL_21fa8600_4_k_cu_d89b306c_196654cuda3std3__48in_placeE)
_ZN40_INTERNAL_21fa8600_4_k_cu_d89b306c_196654cuda3std3__48in_placeE:
	.zero		1
	.type		_ZN40_INTERNAL_21fa8600_4_k_cu_d89b306c_196654cuda3std6ranges3__45__cpo9iter_moveE,@object
	.size		_ZN40_INTERNAL_21fa8600_4_k_cu_d89b306c_196654cuda3std6ranges3__45__cpo9iter_moveE,(_ZN40_INTERNAL_21fa8600_4_k_cu_d89b306c_196654cuda3std3__45__cpo5beginE - _ZN40_INTERNAL_21fa8600_4_k_cu_d89b306c_196654cuda3std6ranges3__45__cpo9iter_moveE)
_ZN40_INTERNAL_21fa8600_4_k_cu_d89b306c_196654cuda3std6ranges3__45__cpo9iter_moveE:
	.zero		1
	.type		_ZN40_INTERNAL_21fa8600_4_k_cu_d89b306c_196654cuda3std3__45__cpo5beginE,@object
	.size		_ZN40_INTERNAL_21fa8600_4_k_cu_d89b306c_196654cuda3std3__45__cpo5beginE,(_ZN40_INTERNAL_21fa8600_4_k_cu_d89b306c_196654cuda3std3__442_GLOBAL__N__21fa8600_4_k_cu_d89b306c_196656ignoreE - _ZN40_INTERNAL_21fa8600_4_k_cu_d89b306c_196654cuda3std3__45__cpo5beginE)
_ZN40_INTERNAL_21fa8600_4_k_cu_d89b306c_196654cuda3std3__45__cpo5beginE:
	.zero		1
	.type		_ZN40_INTERNAL_21fa8600_4_k_cu_d89b306c_196654cuda3std3__442_GLOBAL__N__21fa8600_4_k_cu_d89b306c_196656ignoreE,@object
	.size		_ZN40_INTERNAL_21fa8600_4_k_cu_d89b306c_196654cuda3std3__442_GLOBAL__N__21fa8600_4_k_cu_d89b306c_196656ignoreE,(_ZN40_INTERNAL_21fa8600_4_k_cu_d89b306c_196654cute7productE - _ZN40_INTERNAL_21fa8600_4_k_cu_d89b306c_196654cuda3std3__442_GLOBAL__N__21fa8600_4_k_cu_d89b306c_196656ignoreE)
_ZN40_INTERNAL_21fa8600_4_k_cu_d89b306c_196654cuda3std3__442_GLOBAL__N__21fa8600_4_k_cu_d89b306c_196656ignoreE:
	.zero		1
	.type		_ZN40_INTERNAL_21fa8600_4_k_cu_d89b306c_196654cute7productE,@object
	.size		_ZN40_INTERNAL_21fa8600_4_k_cu_d89b306c_196654cute7productE,(_ZN40_INTERNAL_21fa8600_4_k_cu_d89b306c_196654cuda3std3__45__cpo3endE - _ZN40_INTERNAL_21fa8600_4_k_cu_d89b306c_196654cute7productE)
_ZN40_INTERNAL_21fa8600_4_k_cu_d89b306c_196654cute7productE:
	.zero		1
	.type		_ZN40_INTERNAL_21fa8600_4_k_cu_d89b306c_196654cuda3std3__45__cpo3endE,@object
	.size		_ZN40_INTERNAL_21fa8600_4_k_cu_d89b306c_196654cuda3std3__45__cpo3endE,(_ZN40_INTERNAL_21fa8600_4_k_cu_d89b306c_196654cuda3std3__419piecewise_constructE - _ZN40_INTERNAL_21fa8600_4_k_cu_d89b306c_196654cuda3std3__45__cpo3endE)
_ZN40_INTERNAL_21fa8600_4_k_cu_d89b306c_196654cuda3std3__45__cpo3endE:
	.zero		1
	.type		_ZN40_INTERNAL_21fa8600_4_k_cu_d89b306c_196654cuda3std3__419piecewise_constructE,@object
	.size		_ZN40_INTERNAL_21fa8600_4_k_cu_d89b306c_196654cuda3std3__419piecewise_constructE,(_ZN40_INTERNAL_21fa8600_4_k_cu_d89b306c_196654cuda3std3__45__cpo4cendE - _ZN40_INTERNAL_21fa8600_4_k_cu_d89b306c_196654cuda3std3__419piecewise_constructE)
_ZN40_INTERNAL_21fa8600_4_k_cu_d89b306c_196654cuda3std3__419piecewise_constructE:
	.zero		1
	.type		_ZN40_INTERNAL_21fa8600_4_k_cu_d89b306c_196654cuda3std3__45__cpo4cendE,@object
	.size		_ZN40_INTERNAL_21fa8600_4_k_cu_d89b306c_196654cuda3std3__45__cpo4cendE,(_ZN40_INTERNAL_21fa8600_4_k_cu_d89b306c_196654cuda3std6ranges3__45__cpo4swapE - _ZN40_INTERNAL_21fa8600_4_k_cu_d89b306c_196654cuda3std3__45__cpo4cendE)
_ZN40_INTERNAL_21fa8600_4_k_cu_d89b306c_196654cuda3std3__45__cpo4cendE:
	.zero		1
	.type		_ZN40_INTERNAL_21fa8600_4_k_cu_d89b306c_196654cuda3std6ranges3__45__cpo4swapE,@object
	.size		_ZN40_INTERNAL_21fa8600_4_k_cu_d89b306c_196654cuda3std6ranges3__45__cpo4swapE,(.L_8 - _ZN40_INTERNAL_21fa8600_4_k_cu_d89b306c_196654cuda3std6ranges3__45__cpo4swapE)
_ZN40_INTERNAL_21fa8600_4_k_cu_d89b306c_196654cuda3std6ranges3__45__cpo4swapE:
	.zero		1
.L_8:


//--------------------- .nv.constant0._ZN7cutlass13device_kernelINS_4gemm6kernel13GemmUniversalIN4cute5tupleIJiiiiEEENS1_10collective13CollectiveMmaINS1_34MainloopSm90TmaGmmaWarpSpecializedILi4ENS5_IJNS4_1CILi2EEENSA_ILi1EEESC_EEENS1_35KernelTmaWarpSpecializedCooperativeEEENS5_IJNSA_ILi256EEENSA_ILi192EEENSA_ILi64EEEEEENS_6half_tENS5_IJlSC_lEEESK_SL_NS4_8TiledMMAINS4_8MMA_AtomIJNS4_4SM904GMMA26MMA_64x192x16_F32F16F16_SSILNSP_5MajorE0ELSR_0ELNSP_7ScaleInE1ELSS_1EEEEEENS4_6LayoutISD_NS5_IJSC_NSA_ILi0EEESW_EEEEENS5_IJNS4_10UnderscoreESZ_SZ_EEEEENS4_13SM90_TMA_LOADENS4_14ComposedLayoutINS4_7SwizzleILi3ELi4ELi3EEENS4_18smem_ptr_flag_bitsILi16EEENSV_INS5_IJNSA_ILi8EEESI_EEENS5_IJSI_SC_EEEEEEEvNS4_8identityENS4_23SM90_TMA_LOAD_MULTICASTES1C_vS1D_EENS_8epilogue10collective6detail29Sm90TmaWarpSpecializedAdapterINS1H_15DefaultEpilogueISK_SL_SL_NS1G_6thread17LinearCombinationISK_Li1EffLNS1L_9ScaleType4KindE0ELNS_15FloatRoundStyleE2ESK_EENS1_15EpilogueDefaultEEEEEvvEEEEvNT_6ParamsE --------------------------
	.section	.nv.constant0._ZN7cutlass13device_kernelINS_4gemm6kernel13GemmUniversalIN4cute5tupleIJiiiiEEENS1_10collective13CollectiveMmaINS1_34MainloopSm90TmaGmmaWarpSpecializedILi4ENS5_IJNS4_1CILi2EEENSA_ILi1EEESC_EEENS1_35KernelTmaWarpSpecializedCooperativeEEENS5_IJNSA_ILi256EEENSA_ILi192EEENSA_ILi64EEEEEENS_6half_tENS5_IJlSC_lEEESK_SL_NS4_8TiledMMAINS4_8MMA_AtomIJNS4_4SM904GMMA26MMA_64x192x16_F32F16F16_SSILNSP_5MajorE0ELSR_0ELNSP_7ScaleInE1ELSS_1EEEEEENS4_6LayoutISD_NS5_IJSC_NSA_ILi0EEESW_EEEEENS5_IJNS4_10UnderscoreESZ_SZ_EEEEENS4_13SM90_TMA_LOADENS4_14ComposedLayoutINS4_7SwizzleILi3ELi4ELi3EEENS4_18smem_ptr_flag_bitsILi16EEENSV_INS5_IJNSA_ILi8EEESI_EEENS5_IJSI_SC_EEEEEEEvNS4_8identityENS4_23SM90_TMA_LOAD_MULTICASTES1C_vS1D_EENS_8epilogue10collective6detail29Sm90TmaWarpSpecializedAdapterINS1H_15DefaultEpilogueISK_SL_SL_NS1G_6thread17LinearCombinationISK_Li1EffLNS1L_9ScaleType4KindE0ELNS_15FloatRoundStyleE2ESK_EENS1_15EpilogueDefaultEEEEEvvEEEEvNT_6ParamsE,"a",@progbits
	.sectionflags	@""
	.align	4
.nv.constant0._ZN7cutlass13device_kernelINS_4gemm6kernel13GemmUniversalIN4cute5tupleIJiiiiEEENS1_10collective13CollectiveMmaINS1_34MainloopSm90TmaGmmaWarpSpecializedILi4ENS5_IJNS4_1CILi2EEENSA_ILi1EEESC_EEENS1_35KernelTmaWarpSpecializedCooperativeEEENS5_IJNSA_ILi256EEENSA_ILi192EEENSA_ILi64EEEEEENS_6half_tENS5_IJlSC_lEEESK_SL_NS4_8TiledMMAINS4_8MMA_AtomIJNS4_4SM904GMMA26MMA_64x192x16_F32F16F16_SSILNSP_5MajorE0ELSR_0ELNSP_7ScaleInE1ELSS_1EEEEEENS4_6LayoutISD_NS5_IJSC_NSA_ILi0EEESW_EEEEENS5_IJNS4_10UnderscoreESZ_SZ_EEEEENS4_13SM90_TMA_LOADENS4_14ComposedLayoutINS4_7SwizzleILi3ELi4ELi3EEENS4_18smem_ptr_flag_bitsILi16EEENSV_INS5_IJNSA_ILi8EEESI_EEENS5_IJSI_SC_EEEEEEEvNS4_8identityENS4_23SM90_TMA_LOAD_MULTICASTES1C_vS1D_EENS_8epilogue10collective6detail29Sm90TmaWarpSpecializedAdapterINS1H_15DefaultEpilogueISK_SL_SL_NS1G_6thread17LinearCombinationISK_Li1EffLNS1L_9ScaleType4KindE0ELNS_15FloatRoundStyleE2ESK_EENS1_15EpilogueDefaultEEEEEvvEEEEvNT_6ParamsE:
	.zero		1664


//--------------------- SYMBOLS --------------------------

	.type		.nv.reservedSmem.offset0,@object
	.size		.nv.reservedSmem.offset0,0x4
	.type		__assertfail,@function
